// auto-generated by cutlass_sweep.conv — config: {"arch": "sm_100", "cluster_m": 2, "cluster_n": 1, "conv_kind": "wgrad", "dtype": "e4m3", "ndim": 2, "tile_k": 32, "tile_m": 64, "tile_n": 64}
#include "cutlass/cutlass.h"
#include "cute/tensor.hpp"
#include "cutlass/kernel_hardware_info.hpp"
#include "cutlass/conv/convolution.h"
#include "cutlass/conv/dispatch_policy.hpp"
#include "cutlass/conv/collective/collective_builder.hpp"
#include "cutlass/conv/kernel/conv_universal.hpp"
#include "cutlass/conv/device/conv_universal_adapter.hpp"
#include "cutlass/epilogue/collective/collective_builder.hpp"

using namespace cute;
using Elem = cutlass::float_e4m3_t;
using Acc  = float;
using LayoutAB = cutlass::layout::TensorNHWC;
using LayoutC  = cutlass::layout::TensorKCSR;
constexpr auto ConvOp = cutlass::conv::Operator::kWgrad;
using TileShape    = Shape<_64, Shape<_64>, Shape<_32>>;
using ClusterShape = Shape<_2, _1, _1>;

using CollectiveEpilogue = typename cutlass::epilogue::collective::CollectiveBuilder<
    cutlass::arch::Sm100, cutlass::arch::OpClassTensorOp,
    TileShape, ClusterShape,
    cutlass::epilogue::collective::EpilogueTileAuto,
    Acc, Acc,
    Elem, LayoutC, 128 / cutlass::sizeof_bits<Elem>::value,
    Elem, LayoutC, 128 / cutlass::sizeof_bits<Elem>::value,
    cutlass::epilogue::collective::EpilogueScheduleAuto
  >::CollectiveOp;

using CollectiveMainloop = typename cutlass::conv::collective::CollectiveBuilder<
    cutlass::arch::Sm100, cutlass::arch::OpClassTensorOp, ConvOp,
    Elem, LayoutAB, 128 / cutlass::sizeof_bits<Elem>::value,
    Elem, LayoutAB, 128 / cutlass::sizeof_bits<Elem>::value,
    Acc,
    TileShape, ClusterShape,
    cutlass::conv::collective::StageCountAutoCarveout<
        static_cast<int>(sizeof(typename CollectiveEpilogue::SharedStorage))>,
    cutlass::conv::collective::KernelScheduleAuto
  >::CollectiveOp;

using ProblemShape = cutlass::conv::ConvProblemShape<
    ConvOp, CollectiveMainloop::DispatchPolicy::NumSpatialDimensions>;
using ConvKernel = cutlass::conv::kernel::ConvUniversal<
    ProblemShape, CollectiveMainloop, CollectiveEpilogue>;
using Conv = cutlass::conv::device::ConvUniversalAdapter<ConvKernel>;

auto* _anchor = &cutlass::device_kernel<ConvKernel>;


// ===== COMPILED SASS (sm_100a) =====

	.target	sm_100a

	.elftype	@"ET_EXEC"


//--------------------- .note.nv.tkinfo           --------------------------
	.section	.note.nv.tkinfo,"",@"SHT_NOTE"
	.sectionflags	@"SHF_NOTE_NV_TKINFO"
	.tkinfo
        /*0018*/ 	.word	0x00000002
        /*0030*/ 	.string	""
        /*0030*/ 	.string	"ptxas"
        /*0030*/ 	.string	"Cuda compilation tools, release 13.0, V13.0.88"
        /*0030*/ 	.string	"Build cuda_13.0.r13.0/compiler.36424714_0"
        /*0030*/ 	.string	"-arch sm_100a -m 64 "



//--------------------- .note.nv.cuinfo           --------------------------
	.section	.note.nv.cuinfo,"",@"SHT_NOTE"
	.sectionflags	@"SHF_NOTE_NV_CUINFO"
        /*0018*/ 	.short	0x0002
        /*001a*/ 	.short	0x0064
        /*001c*/ 	.short	0x0082
	.zero		2


//--------------------- .nv.info                  --------------------------
	.section	.nv.info,"",@"SHT_CUDA_INFO"
	.align	4


	//----- nvinfo : EIATTR_REGCOUNT
	.align		4
        /*0000*/ 	.byte	0x04, 0x2f
        /*0002*/ 	.short	(.L_19 - .L_18)
	.align		4
.L_18:
        /*0004*/ 	.word	index@(_ZN7cutlass13device_kernelINS_4conv6kernel13ConvUniversalINS1_16ConvProblemShapeILNS1_8OperatorE2ELi2EEENS1_10collective14CollectiveConvINS1_47MainloopSm100TmaUmmaWarpSpecializedImplicitGemmILS5_2ELi54ELi2ELi1ELi2EN4cute5tupleIJNSA_1CILi2EEENSC_ILi1EEESE_EEEEENSB_IJNSC_ILi64EEENSB_IJSH_EEENSB_IJNSC_ILi32EEEEEEEEENS_12float_e4m3_tESM_NSA_8TiledMMAINSA_8MMA_AtomIJNSA_10MMA_TraitsINSA_19SM100_MMA_F8F6F4_SSEJSM_SM_fSH_SH_NSA_17integral_constantINSA_4UMMA5MajorELST_1EEESU_NSR_INSS_7ScaleInELSV_0EEESW_EEEEEENSA_6LayoutINSB_IJSE_SE_SE_EEENSB_IJNSC_ILi0EEES11_S11_EEEEENSB_IJNSA_10UnderscoreES14_S14_EEEEENS7_6detail27Sm100ImplicitGemmTileTraitsINSA_13SM90_TMA_LOADENSA_14ComposedLayoutINSA_7SwizzleILi2ELi4ELi3EEENSA_18smem_ptr_flag_bitsILi8EEENSZ_INSB_IJSH_NSC_ILi8EEEEEENSB_IJSE_SH_EEEEEEEvEENS18_INSA_30SM90_TMA_LOAD_IM2COL_MULTICASTES1J_vEEEENS_8epilogue10collective18CollectiveEpilogueINS1O_23Sm100TmaWarpSpecializedILi1ELi1ELi32ELb0ELb0EEEJSL_NSB_IJNSZ_ISH_SE_EES1T_EEESM_NSB_IJlNSB_IJSE_llEEES11_EEESM_S1W_NS1O_6fusion15FusionCallbacksIS1S_NS1X_17LinearCombinationISM_fSM_fLNS_15FloatRoundStyleE2EEESL_S1U_JEEENSA_5SM1004TMEM4LOAD26SM100_TMEM_LOAD_16dp32b32xES19_NS1A_IS1C_S1E_NSZ_INSB_IJS1F_SH_EEENSB_IJSH_SE_EEEEEEENSA_39AutoVectorizingCopyWithAssumedAlignmentILi128EEENSA_14SM90_TMA_STOREES2A_S2C_S2C_EEEvvEEEEvNT_6ParamsE)
        /*0008*/ 	.word	0x0000007a


	//----- nvinfo : EIATTR_FRAME_SIZE
	.align		4
.L_19:
        /*000c*/ 	.byte	0x04, 0x11
        /*000e*/ 	.short	(.L_21 - .L_20)
	.align		4
.L_20:
        /*0010*/ 	.word	index@($__internal_2_$__cuda_sm10x_tcgen05_guardrail_trap_unallocated_columns_being_dealloced)
        /*0014*/ 	.word	0x00000008


	//----- nvinfo : EIATTR_FRAME_SIZE
	.align		4
.L_21:
        /*0018*/ 	.byte	0x04, 0x11
        /*001a*/ 	.short	(.L_23 - .L_22)
	.align		4
.L_22:
        /*001c*/ 	.word	index@($__internal_1_$__cuda_sm10x_tcgen05_guardrail_trap_phase_invalid_during_alloc)
        /*0020*/ 	.word	0x00000008


	//----- nvinfo : EIATTR_FRAME_SIZE
	.align		4
.L_23:
        /*0024*/ 	.byte	0x04, 0x11
        /*0026*/ 	.short	(.L_25 - .L_24)
	.align		4
.L_24:
        /*0028*/ 	.word	index@($__internal_0_$__cuda_sm10x_tcgen05_guardrail_trap_col_being_dealloced_not_returned_by_alloc)
        /*002c*/ 	.word	0x00000008


	//----- nvinfo : EIATTR_FRAME_SIZE
	.align		4
.L_25:
        /*0030*/ 	.byte	0x04, 0x11
        /*0032*/ 	.short	(.L_27 - .L_26)
	.align		4
.L_26:
        /*0034*/ 	.word	index@(_ZN7cutlass13device_kernelINS_4conv6kernel13ConvUniversalINS1_16ConvProblemShapeILNS1_8OperatorE2ELi2EEENS1_10collective14CollectiveConvINS1_47MainloopSm100TmaUmmaWarpSpecializedImplicitGemmILS5_2ELi54ELi2ELi1ELi2EN4cute5tupleIJNSA_1CILi2EEENSC_ILi1EEESE_EEEEENSB_IJNSC_ILi64EEENSB_IJSH_EEENSB_IJNSC_ILi32EEEEEEEEENS_12float_e4m3_tESM_NSA_8TiledMMAINSA_8MMA_AtomIJNSA_10MMA_TraitsINSA_19SM100_MMA_F8F6F4_SSEJSM_SM_fSH_SH_NSA_17integral_constantINSA_4UMMA5MajorELST_1EEESU_NSR_INSS_7ScaleInELSV_0EEESW_EEEEEENSA_6LayoutINSB_IJSE_SE_SE_EEENSB_IJNSC_ILi0EEES11_S11_EEEEENSB_IJNSA_10UnderscoreES14_S14_EEEEENS7_6detail27Sm100ImplicitGemmTileTraitsINSA_13SM90_TMA_LOADENSA_14ComposedLayoutINSA_7SwizzleILi2ELi4ELi3EEENSA_18smem_ptr_flag_bitsILi8EEENSZ_INSB_IJSH_NSC_ILi8EEEEEENSB_IJSE_SH_EEEEEEEvEENS18_INSA_30SM90_TMA_LOAD_IM2COL_MULTICASTES1J_vEEEENS_8epilogue10collective18CollectiveEpilogueINS1O_23Sm100TmaWarpSpecializedILi1ELi1ELi32ELb0ELb0EEEJSL_NSB_IJNSZ_ISH_SE_EES1T_EEESM_NSB_IJlNSB_IJSE_llEEES11_EEESM_S1W_NS1O_6fusion15FusionCallbacksIS1S_NS1X_17LinearCombinationISM_fSM_fLNS_15FloatRoundStyleE2EEESL_S1U_JEEENSA_5SM1004TMEM4LOAD26SM100_TMEM_LOAD_16dp32b32xES19_NS1A_IS1C_S1E_NSZ_INSB_IJS1F_SH_EEENSB_IJSH_SE_EEEEEEENSA_39AutoVectorizingCopyWithAssumedAlignmentILi128EEENSA_14SM90_TMA_STOREES2A_S2C_S2C_EEEvvEEEEvNT_6ParamsE)
        /*0038*/ 	.word	0x00000008


	//----- nvinfo : EIATTR_MIN_STACK_SIZE
	.align		4
.L_27:
        /*003c*/ 	.byte	0x04, 0x12
        /*003e*/ 	.short	(.L_29 - .L_28)
	.align		4
.L_28:
        /*0040*/ 	.word	index@(_ZN7cutlass13device_kernelINS_4conv6kernel13ConvUniversalINS1_16ConvProblemShapeILNS1_8OperatorE2ELi2EEENS1_10collective14CollectiveConvINS1_47MainloopSm100TmaUmmaWarpSpecializedImplicitGemmILS5_2ELi54ELi2ELi1ELi2EN4cute5tupleIJNSA_1CILi2EEENSC_ILi1EEESE_EEEEENSB_IJNSC_ILi64EEENSB_IJSH_EEENSB_IJNSC_ILi32EEEEEEEEENS_12float_e4m3_tESM_NSA_8TiledMMAINSA_8MMA_AtomIJNSA_10MMA_TraitsINSA_19SM100_MMA_F8F6F4_SSEJSM_SM_fSH_SH_NSA_17integral_constantINSA_4UMMA5MajorELST_1EEESU_NSR_INSS_7ScaleInELSV_0EEESW_EEEEEENSA_6LayoutINSB_IJSE_SE_SE_EEENSB_IJNSC_ILi0EEES11_S11_EEEEENSB_IJNSA_10UnderscoreES14_S14_EEEEENS7_6detail27Sm100ImplicitGemmTileTraitsINSA_13SM90_TMA_LOADENSA_14ComposedLayoutINSA_7SwizzleILi2ELi4ELi3EEENSA_18smem_ptr_flag_bitsILi8EEENSZ_INSB_IJSH_NSC_ILi8EEEEEENSB_IJSE_SH_EEEEEEEvEENS18_INSA_30SM90_TMA_LOAD_IM2COL_MULTICASTES1J_vEEEENS_8epilogue10collective18CollectiveEpilogueINS1O_23Sm100TmaWarpSpecializedILi1ELi1ELi32ELb0ELb0EEEJSL_NSB_IJNSZ_ISH_SE_EES1T_EEESM_NSB_IJlNSB_IJSE_llEEES11_EEESM_S1W_NS1O_6fusion15FusionCallbacksIS1S_NS1X_17LinearCombinationISM_fSM_fLNS_15FloatRoundStyleE2EEESL_S1U_JEEENSA_5SM1004TMEM4LOAD26SM100_TMEM_LOAD_16dp32b32xES19_NS1A_IS1C_S1E_NSZ_INSB_IJS1F_SH_EEENSB_IJSH_SE_EEEEEEENSA_39AutoVectorizingCopyWithAssumedAlignmentILi128EEENSA_14SM90_TMA_STOREES2A_S2C_S2C_EEEvvEEEEvNT_6ParamsE)
        /*0044*/ 	.word	0x00000008
.L_29:


//--------------------- .nv.compat                --------------------------
	.section	.nv.compat,"",@"SHT_CUDA_COMPAT_INFO"
	.align	4
        /*0000*/ 	.byte	0x02, 0x09, 0x01, 0x00, 0x02, 0x02, 0x02, 0x00, 0x02, 0x05, 0x05, 0x00, 0x03, 0x07, 0x01, 0x01
        /*0010*/ 	.byte	0x02, 0x03, 0x01, 0x00, 0x02, 0x06, 0x01, 0x00, 0x04, 0x0b, 0x08, 0x00, 0x09, 0x00, 0x00, 0x00
        /*0020*/ 	.byte	0x00, 0x00, 0x00, 0x00


//--------------------- .nv.info._ZN7cutlass13device_kernelINS_4conv6kernel13ConvUniversalINS1_16ConvProblemShapeILNS1_8OperatorE2ELi2EEENS1_10collective14CollectiveConvINS1_47MainloopSm100TmaUmmaWarpSpecializedImplicitGemmILS5_2ELi54ELi2ELi1ELi2EN4cute5tupleIJNSA_1CILi2EEENSC_ILi1EEESE_EEEEENSB_IJNSC_ILi64EEENSB_IJSH_EEENSB_IJNSC_ILi32EEEEEEEEENS_12float_e4m3_tESM_NSA_8TiledMMAINSA_8MMA_AtomIJNSA_10MMA_TraitsINSA_19SM100_MMA_F8F6F4_SSEJSM_SM_fSH_SH_NSA_17integral_constantINSA_4UMMA5MajorELST_1EEESU_NSR_INSS_7ScaleInELSV_0EEESW_EEEEEENSA_6LayoutINSB_IJSE_SE_SE_EEENSB_IJNSC_ILi0EEES11_S11_EEEEENSB_IJNSA_10UnderscoreES14_S14_EEEEENS7_6detail27Sm100ImplicitGemmTileTraitsINSA_13SM90_TMA_LOADENSA_14ComposedLayoutINSA_7SwizzleILi2ELi4ELi3EEENSA_18smem_ptr_flag_bitsILi8EEENSZ_INSB_IJSH_NSC_ILi8EEEEEENSB_IJSE_SH_EEEEEEEvEENS18_INSA_30SM90_TMA_LOAD_IM2COL_MULTICASTES1J_vEEEENS_8epilogue10collective18CollectiveEpilogueINS1O_23Sm100TmaWarpSpecializedILi1ELi1ELi32ELb0ELb0EEEJSL_NSB_IJNSZ_ISH_SE_EES1T_EEESM_NSB_IJlNSB_IJSE_llEEES11_EEESM_S1W_NS1O_6fusion15FusionCallbacksIS1S_NS1X_17LinearCombinationISM_fSM_fLNS_15FloatRoundStyleE2EEESL_S1U_JEEENSA_5SM1004TMEM4LOAD26SM100_TMEM_LOAD_16dp32b32xES19_NS1A_IS1C_S1E_NSZ_INSB_IJS1F_SH_EEENSB_IJSH_SE_EEEEEEENSA_39AutoVectorizingCopyWithAssumedAlignmentILi128EEENSA_14SM90_TMA_STOREES2A_S2C_S2C_EEEvvEEEEvNT_6ParamsE --------------------------
	.section	.nv.info._ZN7cutlass13device_kernelINS_4conv6kernel13ConvUniversalINS1_16ConvProblemShapeILNS1_8OperatorE2ELi2EEENS1_10collective14CollectiveConvINS1_47MainloopSm100TmaUmmaWarpSpecializedImplicitGemmILS5_2ELi54ELi2ELi1ELi2EN4cute5tupleIJNSA_1CILi2EEENSC_ILi1EEESE_EEEEENSB_IJNSC_ILi64EEENSB_IJSH_EEENSB_IJNSC_ILi32EEEEEEEEENS_12float_e4m3_tESM_NSA_8TiledMMAINSA_8MMA_AtomIJNSA_10MMA_TraitsINSA_19SM100_MMA_F8F6F4_SSEJSM_SM_fSH_SH_NSA_17integral_constantINSA_4UMMA5MajorELST_1EEESU_NSR_INSS_7ScaleInELSV_0EEESW_EEEEEENSA_6LayoutINSB_IJSE_SE_SE_EEENSB_IJNSC_ILi0EEES11_S11_EEEEENSB_IJNSA_10UnderscoreES14_S14_EEEEENS7_6detail27Sm100ImplicitGemmTileTraitsINSA_13SM90_TMA_LOADENSA_14ComposedLayoutINSA_7SwizzleILi2ELi4ELi3EEENSA_18smem_ptr_flag_bitsILi8EEENSZ_INSB_IJSH_NSC_ILi8EEEEEENSB_IJSE_SH_EEEEEEEvEENS18_INSA_30SM90_TMA_LOAD_IM2COL_MULTICASTES1J_vEEEENS_8epilogue10collective18CollectiveEpilogueINS1O_23Sm100TmaWarpSpecializedILi1ELi1ELi32ELb0ELb0EEEJSL_NSB_IJNSZ_ISH_SE_EES1T_EEESM_NSB_IJlNSB_IJSE_llEEES11_EEESM_S1W_NS1O_6fusion15FusionCallbacksIS1S_NS1X_17LinearCombinationISM_fSM_fLNS_15FloatRoundStyleE2EEESL_S1U_JEEENSA_5SM1004TMEM4LOAD26SM100_TMEM_LOAD_16dp32b32xES19_NS1A_IS1C_S1E_NSZ_INSB_IJS1F_SH_EEENSB_IJSH_SE_EEEEEEENSA_39AutoVectorizingCopyWithAssumedAlignmentILi128EEENSA_14SM90_TMA_STOREES2A_S2C_S2C_EEEvvEEEEvNT_6ParamsE,"",@"SHT_CUDA_INFO"
	.sectionflags	@""
	.align	4


	//----- nvinfo : EIATTR_CUDA_API_VERSION
	.align		4
        /*0000*/ 	.byte	0x04, 0x37
        /*0002*/ 	.short	(.L_31 - .L_30)
.L_30:
        /*0004*/ 	.word	0x00000082


	//----- nvinfo : EIATTR_KPARAM_INFO
	.align		4
.L_31:
        /*0008*/ 	.byte	0x04, 0x17
        /*000a*/ 	.short	(.L_33 - .L_32)
.L_32:
        /*000c*/ 	.word	0x00000000
        /*0010*/ 	.short	0x0000
        /*0012*/ 	.short	0x0000
        /*0014*/ 	.byte	0x00, 0xf0, 0x01, 0x20


	//----- nvinfo : EIATTR_AT_ENTRY_FRAGMENTS
	.align		4
.L_33:
        /*0018*/ 	.byte	0x04, 0x4f
        /*001a*/ 	.short	(.L_35 - .L_34)


	//   ....[0]....
.L_34:
        /*001c*/ 	.word	0x00000006


	//----- nvinfo : EIATTR_RESERVED_SMEM_USED
	.align		4
.L_35:
        /*0020*/ 	.byte	0x01, 0x41
	.zero		2


	//----- nvinfo : EIATTR_SPARSE_MMA_MASK
	.align		4
        /*0024*/ 	.byte	0x03, 0x50
        /*0026*/ 	.short	0x0000


	//----- nvinfo : EIATTR_TCGEN05_1CTA_USED
	.align		4
        /*0028*/ 	.byte	0x01, 0x51
	.zero		2


	//----- nvinfo : EIATTR_MAXREG_COUNT
	.align		4
        /*002c*/ 	.byte	0x03, 0x1b
        /*002e*/ 	.short	0x00ff


	//----- nvinfo : EIATTR_NUM_BARRIERS
	.align		4
        /*0030*/ 	.byte	0x02, 0x4c
        /*0032*/ 	.byte	0x07
	.zero		1


	//----- nvinfo : EIATTR_EXTERNS
	.align		4
        /*0034*/ 	.byte	0x04, 0x0f
        /*0036*/ 	.short	(.L_37 - .L_36)


	//   ....[0]....
	.align		4
.L_36:
        /*0038*/ 	.word	index@(__assertfail)


	//----- nvinfo : EIATTR_MERCURY_ISA_VERSION
	.align		4
.L_37:
        /*003c*/ 	.byte	0x03, 0x5f
        /*003e*/ 	.short	0x0101


	//----- nvinfo : EIATTR_INT_WARP_WIDE_INSTR_OFFSETS
	.align		4
        /*0040*/ 	.byte	0x04, 0x31
        /*0042*/ 	.short	(.L_39 - .L_38)


	//   ....[0]....
.L_38:
        /*0044*/ 	.word	0x00005c80


	//   ....[1]....
        /*0048*/ 	.word	0x00005ca0


	//   ....[2]....
        /*004c*/ 	.word	0x00005cd0


	//   ....[3]....
        /*0050*/ 	.word	0x00006ab0


	//   ....[4]....
        /*0054*/ 	.word	0x00008b40


	//----- nvinfo : EIATTR_COOP_GROUP_MASK_REGIDS
	.align		4
.L_39:
        /*0058*/ 	.byte	0x04, 0x29
        /*005a*/ 	.short	(.L_41 - .L_40)


	//   ....[0]....
.L_40:
        /*005c*/ 	.word	0xffffffff


	//   ....[1]....
        /*0060*/ 	.word	0xffffffff


	//   ....[2]....
        /*0064*/ 	.word	0xffffffff


	//   ....[3]....
        /*0068*/ 	.word	0xffffffff


	//   ....[4]....
        /*006c*/ 	.word	0xffffffff


	//   ....[5]....
        /*0070*/ 	.word	0xffffffff


	//   ....[6]....
        /*0074*/ 	.word	0xffffffff


	//   ....[7]....
        /*0078*/ 	.word	0xffffffff


	//   ....[8]....
        /*007c*/ 	.word	0xffffffff


	//   ....[9]....
        /*0080*/ 	.word	0xffffffff


	//   ....[10]....
        /*0084*/ 	.word	0xffffffff


	//   ....[11]....
        /*0088*/ 	.word	0xffffffff


	//   ....[12]....
        /*008c*/ 	.word	0xffffffff


	//----- nvinfo : EIATTR_COOP_GROUP_INSTR_OFFSETS
	.align		4
.L_41:
        /*0090*/ 	.byte	0x04, 0x28
        /*0092*/ 	.short	(.L_43 - .L_42)


	//   ....[0]....
.L_42:
        /*0094*/ 	.word	0x000000a0


	//   ....[1]....
        /*0098*/ 	.word	0x000004e0


	//   ....[2]....
        /*009c*/ 	.word	0x00000ce0


	//   ....[3]....
        /*00a0*/ 	.word	0x00000e20


	//   ....[4]....
        /*00a4*/ 	.word	0x00000f20


	//   ....[5]....
        /*00a8*/ 	.word	0x00001070


	//   ....[6]....
        /*00ac*/ 	.word	0x00001270


	//   ....[7]....
        /*00b0*/ 	.word	0x00002a50


	//   ....[8]....
        /*00b4*/ 	.word	0x00005140


	//   ....[9]....
        /*00b8*/ 	.word	0x00005350


	//   ....[10]....
        /*00bc*/ 	.word	0x00005380


	//   ....[11]....
        /*00c0*/ 	.word	0x00005b60


	//   ....[12]....
        /*00c4*/ 	.word	0x00005da0


	//----- nvinfo : EIATTR_VRC_CTA_INIT_COUNT
	.align		4
.L_43:
        /*00c8*/ 	.byte	0x02, 0x4a
        /*00ca*/ 	.byte	0x80
	.zero		1


	//----- nvinfo : EIATTR_SYSCALL_OFFSETS
	.align		4
        /*00cc*/ 	.byte	0x04, 0x46
        /*00ce*/ 	.short	(.L_45 - .L_44)


	//   ....[0]....
.L_44:
        /*00d0*/ 	.word	0x000077a0


	//   ....[1]....
        /*00d4*/ 	.word	0x000078e0


	//   ....[2]....
        /*00d8*/ 	.word	0x00007ff0


	//----- nvinfo : EIATTR_MBARRIER_INSTR_OFFSETS
	.align		4
.L_45:
        /*00dc*/ 	.byte	0x04, 0x39
        /*00de*/ 	.short	(.L_47 - .L_46)


	//   ....[0]....
.L_46:
        /*00e0*/ 	.word	0x00000600
        /*00e4*/ 	.word	0x000000ff
        /*00e8*/ 	.word	0x00000000
        /*00ec*/ 	.short	0x0100
        /*00ee*/ 	.byte	0x07
	.zero		1


	//   ....[1]....
        /*00f0*/ 	.word	0x00000610
        /*00f4*/ 	.word	0x000000ff
        /*00f8*/ 	.word	0x000001b0
        /*00fc*/ 	.short	0x0100
        /*00fe*/ 	.byte	0x07
	.zero		1


	//   ....[2]....
        /*0100*/ 	.word	0x00000620
        /*0104*/ 	.word	0x000000ff
        /*0108*/ 	.word	0x00000008
        /*010c*/ 	.short	0x0100
        /*010e*/ 	.byte	0x07
	.zero		1


	//   ....[3]....
        /*0110*/ 	.word	0x00000630
        /*0114*/ 	.word	0x000000ff
        /*0118*/ 	.word	0x000001b8
        /*011c*/ 	.short	0x0100
        /*011e*/ 	.byte	0x07
	.zero		1


	//   ....[4]....
        /*0120*/ 	.word	0x00000640
        /*0124*/ 	.word	0x000000ff
        /*0128*/ 	.word	0x00000010
        /*012c*/ 	.short	0x0100
        /*012e*/ 	.byte	0x07
	.zero		1


	//   ....[5]....
        /*0130*/ 	.word	0x00000650
        /*0134*/ 	.word	0x000000ff
        /*0138*/ 	.word	0x000001c0
        /*013c*/ 	.short	0x0100
        /*013e*/ 	.byte	0x07
	.zero		1


	//   ....[6]....
        /*0140*/ 	.word	0x00000660
        /*0144*/ 	.word	0x000000ff
        /*0148*/ 	.word	0x00000018
        /*014c*/ 	.short	0x0100
        /*014e*/ 	.byte	0x07
	.zero		1


	//   ....[7]....
        /*0150*/ 	.word	0x00000670
        /*0154*/ 	.word	0x000000ff
        /*0158*/ 	.word	0x000001c8
        /*015c*/ 	.short	0x0100
        /*015e*/ 	.byte	0x07
	.zero		1


	//   ....[8]....
        /*0160*/ 	.word	0x00000680
        /*0164*/ 	.word	0x000000ff
        /*0168*/ 	.word	0x00000020
        /*016c*/ 	.short	0x0100
        /*016e*/ 	.byte	0x07
	.zero		1


	//   ....[9]....
        /*0170*/ 	.word	0x00000690
        /*0174*/ 	.word	0x000000ff
        /*0178*/ 	.word	0x000001d0
        /*017c*/ 	.short	0x0100
        /*017e*/ 	.byte	0x07
	.zero		1


	//   ....[10]....
        /*0180*/ 	.word	0x000006a0
        /*0184*/ 	.word	0x000000ff
        /*0188*/ 	.word	0x00000028
        /*018c*/ 	.short	0x0100
        /*018e*/ 	.byte	0x07
	.zero		1


	//   ....[11]....
        /*0190*/ 	.word	0x000006b0
        /*0194*/ 	.word	0x000000ff
        /*0198*/ 	.word	0x000001d8
        /*019c*/ 	.short	0x0100
        /*019e*/ 	.byte	0x07
	.zero		1


	//   ....[12]....
        /*01a0*/ 	.word	0x000006c0
        /*01a4*/ 	.word	0x000000ff
        /*01a8*/ 	.word	0x00000030
        /*01ac*/ 	.short	0x0100
        /*01ae*/ 	.byte	0x07
	.zero		1


	//   ....[13]....
        /*01b0*/ 	.word	0x000006d0
        /*01b4*/ 	.word	0x000000ff
        /*01b8*/ 	.word	0x000001e0
        /*01bc*/ 	.short	0x0100
        /*01be*/ 	.byte	0x07
	.zero		1


	//   ....[14]....
        /*01c0*/ 	.word	0x000006e0
        /*01c4*/ 	.word	0x000000ff
        /*01c8*/ 	.word	0x00000038
        /*01cc*/ 	.short	0x0100
        /*01ce*/ 	.byte	0x07
	.zero		1


	//   ....[15]....
        /*01d0*/ 	.word	0x000006f0
        /*01d4*/ 	.word	0x000000ff
        /*01d8*/ 	.word	0x000001e8
        /*01dc*/ 	.short	0x0100
        /*01de*/ 	.byte	0x07
	.zero		1


	//   ....[16]....
        /*01e0*/ 	.word	0x00000700
        /*01e4*/ 	.word	0x000000ff
        /*01e8*/ 	.word	0x00000040
        /*01ec*/ 	.short	0x0100
        /*01ee*/ 	.byte	0x07
	.zero		1


	//   ....[17]....
        /*01f0*/ 	.word	0x00000710
        /*01f4*/ 	.word	0x000000ff
        /*01f8*/ 	.word	0x000001f0
        /*01fc*/ 	.short	0x0100
        /*01fe*/ 	.byte	0x07
	.zero		1


	//   ....[18]....
        /*0200*/ 	.word	0x00000720
        /*0204*/ 	.word	0x000000ff
        /*0208*/ 	.word	0x00000048
        /*020c*/ 	.short	0x0100
        /*020e*/ 	.byte	0x07
	.zero		1


	//   ....[19]....
        /*0210*/ 	.word	0x00000730
        /*0214*/ 	.word	0x000000ff
        /*0218*/ 	.word	0x000001f8
        /*021c*/ 	.short	0x0100
        /*021e*/ 	.byte	0x07
	.zero		1


	//   ....[20]....
        /*0220*/ 	.word	0x00000740
        /*0224*/ 	.word	0x000000ff
        /*0228*/ 	.word	0x00000050
        /*022c*/ 	.short	0x0100
        /*022e*/ 	.byte	0x07
	.zero		1


	//   ....[21]....
        /*0230*/ 	.word	0x00000750
        /*0234*/ 	.word	0x000000ff
        /*0238*/ 	.word	0x00000200
        /*023c*/ 	.short	0x0100
        /*023e*/ 	.byte	0x07
	.zero		1


	//   ....[22]....
        /*0240*/ 	.word	0x00000760
        /*0244*/ 	.word	0x000000ff
        /*0248*/ 	.word	0x00000058
        /*024c*/ 	.short	0x0100
        /*024e*/ 	.byte	0x07
	.zero		1


	//   ....[23]....
        /*0250*/ 	.word	0x00000770
        /*0254*/ 	.word	0x000000ff
        /*0258*/ 	.word	0x00000208
        /*025c*/ 	.short	0x0100
        /*025e*/ 	.byte	0x07
	.zero		1


	//   ....[24]....
        /*0260*/ 	.word	0x00000780
        /*0264*/ 	.word	0x000000ff
        /*0268*/ 	.word	0x00000060
        /*026c*/ 	.short	0x0100
        /*026e*/ 	.byte	0x07
	.zero		1


	//   ....[25]....
        /*0270*/ 	.word	0x00000790
        /*0274*/ 	.word	0x000000ff
        /*0278*/ 	.word	0x00000210
        /*027c*/ 	.short	0x0100
        /*027e*/ 	.byte	0x07
	.zero		1


	//   ....[26]....
        /*0280*/ 	.word	0x000007a0
        /*0284*/ 	.word	0x000000ff
        /*0288*/ 	.word	0x00000068
        /*028c*/ 	.short	0x0100
        /*028e*/ 	.byte	0x07
	.zero		1


	//   ....[27]....
        /*0290*/ 	.word	0x000007b0
        /*0294*/ 	.word	0x000000ff
        /*0298*/ 	.word	0x00000218
        /*029c*/ 	.short	0x0100
        /*029e*/ 	.byte	0x07
	.zero		1


	//   ....[28]....
        /*02a0*/ 	.word	0x000007c0
        /*02a4*/ 	.word	0x000000ff
        /*02a8*/ 	.word	0x00000070
        /*02ac*/ 	.short	0x0100
        /*02ae*/ 	.byte	0x07
	.zero		1


	//   ....[29]....
        /*02b0*/ 	.word	0x000007d0
        /*02b4*/ 	.word	0x000000ff
        /*02b8*/ 	.word	0x00000220
        /*02bc*/ 	.short	0x0100
        /*02be*/ 	.byte	0x07
	.zero		1


	//   ....[30]....
        /*02c0*/ 	.word	0x000007e0
        /*02c4*/ 	.word	0x000000ff
        /*02c8*/ 	.word	0x00000078
        /*02cc*/ 	.short	0x0100
        /*02ce*/ 	.byte	0x07
	.zero		1


	//   ....[31]....
        /*02d0*/ 	.word	0x000007f0
        /*02d4*/ 	.word	0x000000ff
        /*02d8*/ 	.word	0x00000228
        /*02dc*/ 	.short	0x0100
        /*02de*/ 	.byte	0x07
	.zero		1


	//   ....[32]....
        /*02e0*/ 	.word	0x00000800
        /*02e4*/ 	.word	0x000000ff
        /*02e8*/ 	.word	0x00000080
        /*02ec*/ 	.short	0x0100
        /*02ee*/ 	.byte	0x07
	.zero		1


	//   ....[33]....
        /*02f0*/ 	.word	0x00000810
        /*02f4*/ 	.word	0x000000ff
        /*02f8*/ 	.word	0x00000230
        /*02fc*/ 	.short	0x0100
        /*02fe*/ 	.byte	0x07
	.zero		1


	//   ....[34]....
        /*0300*/ 	.word	0x00000820
        /*0304*/ 	.word	0x000000ff
        /*0308*/ 	.word	0x00000088
        /*030c*/ 	.short	0x0100
        /*030e*/ 	.byte	0x07
	.zero		1


	//   ....[35]....
        /*0310*/ 	.word	0x00000830
        /*0314*/ 	.word	0x000000ff
        /*0318*/ 	.word	0x00000238
        /*031c*/ 	.short	0x0100
        /*031e*/ 	.byte	0x07
	.zero		1


	//   ....[36]....
        /*0320*/ 	.word	0x00000840
        /*0324*/ 	.word	0x000000ff
        /*0328*/ 	.word	0x00000090
        /*032c*/ 	.short	0x0100
        /*032e*/ 	.byte	0x07
	.zero		1


	//   ....[37]....
        /*0330*/ 	.word	0x00000850
        /*0334*/ 	.word	0x000000ff
        /*0338*/ 	.word	0x00000240
        /*033c*/ 	.short	0x0100
        /*033e*/ 	.byte	0x07
	.zero		1


	//   ....[38]....
        /*0340*/ 	.word	0x00000860
        /*0344*/ 	.word	0x000000ff
        /*0348*/ 	.word	0x00000098
        /*034c*/ 	.short	0x0100
        /*034e*/ 	.byte	0x07
	.zero		1


	//   ....[39]....
        /*0350*/ 	.word	0x00000870
        /*0354*/ 	.word	0x000000ff
        /*0358*/ 	.word	0x00000248
        /*035c*/ 	.short	0x0100
        /*035e*/ 	.byte	0x07
	.zero		1


	//   ....[40]....
        /*0360*/ 	.word	0x00000880
        /*0364*/ 	.word	0x000000ff
        /*0368*/ 	.word	0x000000a0
        /*036c*/ 	.short	0x0100
        /*036e*/ 	.byte	0x07
	.zero		1


	//   ....[41]....
        /*0370*/ 	.word	0x00000890
        /*0374*/ 	.word	0x000000ff
        /*0378*/ 	.word	0x00000250
        /*037c*/ 	.short	0x0100
        /*037e*/ 	.byte	0x07
	.zero		1


	//   ....[42]....
        /*0380*/ 	.word	0x000008a0
        /*0384*/ 	.word	0x000000ff
        /*0388*/ 	.word	0x000000a8
        /*038c*/ 	.short	0x0100
        /*038e*/ 	.byte	0x07
	.zero		1


	//   ....[43]....
        /*0390*/ 	.word	0x000008b0
        /*0394*/ 	.word	0x000000ff
        /*0398*/ 	.word	0x00000258
        /*039c*/ 	.short	0x0100
        /*039e*/ 	.byte	0x07
	.zero		1


	//   ....[44]....
        /*03a0*/ 	.word	0x000008c0
        /*03a4*/ 	.word	0x000000ff
        /*03a8*/ 	.word	0x000000b0
        /*03ac*/ 	.short	0x0100
        /*03ae*/ 	.byte	0x07
	.zero		1


	//   ....[45]....
        /*03b0*/ 	.word	0x000008d0
        /*03b4*/ 	.word	0x000000ff
        /*03b8*/ 	.word	0x00000260
        /*03bc*/ 	.short	0x0100
        /*03be*/ 	.byte	0x07
	.zero		1


	//   ....[46]....
        /*03c0*/ 	.word	0x000008e0
        /*03c4*/ 	.word	0x000000ff
        /*03c8*/ 	.word	0x000000b8
        /*03cc*/ 	.short	0x0100
        /*03ce*/ 	.byte	0x07
	.zero		1


	//   ....[47]....
        /*03d0*/ 	.word	0x000008f0
        /*03d4*/ 	.word	0x000000ff
        /*03d8*/ 	.word	0x00000268
        /*03dc*/ 	.short	0x0100
        /*03de*/ 	.byte	0x07
	.zero		1


	//   ....[48]....
        /*03e0*/ 	.word	0x00000900
        /*03e4*/ 	.word	0x000000ff
        /*03e8*/ 	.word	0x000000c0
        /*03ec*/ 	.short	0x0100
        /*03ee*/ 	.byte	0x07
	.zero		1


	//   ....[49]....
        /*03f0*/ 	.word	0x00000910
        /*03f4*/ 	.word	0x000000ff
        /*03f8*/ 	.word	0x00000270
        /*03fc*/ 	.short	0x0100
        /*03fe*/ 	.byte	0x07
	.zero		1


	//   ....[50]....
        /*0400*/ 	.word	0x00000920
        /*0404*/ 	.word	0x000000ff
        /*0408*/ 	.word	0x000000c8
        /*040c*/ 	.short	0x0100
        /*040e*/ 	.byte	0x07
	.zero		1


	//   ....[51]....
        /*0410*/ 	.word	0x00000930
        /*0414*/ 	.word	0x000000ff
        /*0418*/ 	.word	0x00000278
        /*041c*/ 	.short	0x0100
        /*041e*/ 	.byte	0x07
	.zero		1


	//   ....[52]....
        /*0420*/ 	.word	0x00000940
        /*0424*/ 	.word	0x000000ff
        /*0428*/ 	.word	0x000000d0
        /*042c*/ 	.short	0x0100
        /*042e*/ 	.byte	0x07
	.zero		1


	//   ....[53]....
        /*0430*/ 	.word	0x00000950
        /*0434*/ 	.word	0x000000ff
        /*0438*/ 	.word	0x00000280
        /*043c*/ 	.short	0x0100
        /*043e*/ 	.byte	0x07
	.zero		1


	//   ....[54]....
        /*0440*/ 	.word	0x00000960
        /*0444*/ 	.word	0x000000ff
        /*0448*/ 	.word	0x000000d8
        /*044c*/ 	.short	0x0100
        /*044e*/ 	.byte	0x07
	.zero		1


	//   ....[55]....
        /*0450*/ 	.word	0x00000970
        /*0454*/ 	.word	0x000000ff
        /*0458*/ 	.word	0x00000288
        /*045c*/ 	.short	0x0100
        /*045e*/ 	.byte	0x07
	.zero		1


	//   ....[56]....
        /*0460*/ 	.word	0x00000980
        /*0464*/ 	.word	0x000000ff
        /*0468*/ 	.word	0x000000e0
        /*046c*/ 	.short	0x0100
        /*046e*/ 	.byte	0x07
	.zero		1


	//   ....[57]....
        /*0470*/ 	.word	0x00000990
        /*0474*/ 	.word	0x000000ff
        /*0478*/ 	.word	0x00000290
        /*047c*/ 	.short	0x0100
        /*047e*/ 	.byte	0x07
	.zero		1


	//   ....[58]....
        /*0480*/ 	.word	0x000009a0
        /*0484*/ 	.word	0x000000ff
        /*0488*/ 	.word	0x000000e8
        /*048c*/ 	.short	0x0100
        /*048e*/ 	.byte	0x07
	.zero		1


	//   ....[59]....
        /*0490*/ 	.word	0x000009b0
        /*0494*/ 	.word	0x000000ff
        /*0498*/ 	.word	0x00000298
        /*049c*/ 	.short	0x0100
        /*049e*/ 	.byte	0x07
	.zero		1


	//   ....[60]....
        /*04a0*/ 	.word	0x000009c0
        /*04a4*/ 	.word	0x000000ff
        /*04a8*/ 	.word	0x000000f0
        /*04ac*/ 	.short	0x0100
        /*04ae*/ 	.byte	0x07
	.zero		1


	//   ....[61]....
        /*04b0*/ 	.word	0x000009d0
        /*04b4*/ 	.word	0x000000ff
        /*04b8*/ 	.word	0x000002a0
        /*04bc*/ 	.short	0x0100
        /*04be*/ 	.byte	0x07
	.zero		1


	//   ....[62]....
        /*04c0*/ 	.word	0x000009e0
        /*04c4*/ 	.word	0x000000ff
        /*04c8*/ 	.word	0x000000f8
        /*04cc*/ 	.short	0x0100
        /*04ce*/ 	.byte	0x07
	.zero		1


	//   ....[63]....
        /*04d0*/ 	.word	0x000009f0
        /*04d4*/ 	.word	0x000000ff
        /*04d8*/ 	.word	0x000002a8
        /*04dc*/ 	.short	0x0100
        /*04de*/ 	.byte	0x07
	.zero		1


	//   ....[64]....
        /*04e0*/ 	.word	0x00000a00
        /*04e4*/ 	.word	0x000000ff
        /*04e8*/ 	.word	0x00000100
        /*04ec*/ 	.short	0x0100
        /*04ee*/ 	.byte	0x07
	.zero		1


	//   ....[65]....
        /*04f0*/ 	.word	0x00000a10
        /*04f4*/ 	.word	0x000000ff
        /*04f8*/ 	.word	0x000002b0
        /*04fc*/ 	.short	0x0100
        /*04fe*/ 	.byte	0x07
	.zero		1


	//   ....[66]....
        /*0500*/ 	.word	0x00000a20
        /*0504*/ 	.word	0x000000ff
        /*0508*/ 	.word	0x00000108
        /*050c*/ 	.short	0x0100
        /*050e*/ 	.byte	0x07
	.zero		1


	//   ....[67]....
        /*0510*/ 	.word	0x00000a30
        /*0514*/ 	.word	0x000000ff
        /*0518*/ 	.word	0x000002b8
        /*051c*/ 	.short	0x0100
        /*051e*/ 	.byte	0x07
	.zero		1


	//   ....[68]....
        /*0520*/ 	.word	0x00000a40
        /*0524*/ 	.word	0x000000ff
        /*0528*/ 	.word	0x00000110
        /*052c*/ 	.short	0x0100
        /*052e*/ 	.byte	0x07
	.zero		1


	//   ....[69]....
        /*0530*/ 	.word	0x00000a50
        /*0534*/ 	.word	0x000000ff
        /*0538*/ 	.word	0x000002c0
        /*053c*/ 	.short	0x0100
        /*053e*/ 	.byte	0x07
	.zero		1


	//   ....[70]....
        /*0540*/ 	.word	0x00000a60
        /*0544*/ 	.word	0x000000ff
        /*0548*/ 	.word	0x00000118
        /*054c*/ 	.short	0x0100
        /*054e*/ 	.byte	0x07
	.zero		1


	//   ....[71]....
        /*0550*/ 	.word	0x00000a70
        /*0554*/ 	.word	0x000000ff
        /*0558*/ 	.word	0x000002c8
        /*055c*/ 	.short	0x0100
        /*055e*/ 	.byte	0x07
	.zero		1


	//   ....[72]....
        /*0560*/ 	.word	0x00000a80
        /*0564*/ 	.word	0x000000ff
        /*0568*/ 	.word	0x00000120
        /*056c*/ 	.short	0x0100
        /*056e*/ 	.byte	0x07
	.zero		1


	//   ....[73]....
        /*0570*/ 	.word	0x00000a90
        /*0574*/ 	.word	0x000000ff
        /*0578*/ 	.word	0x000002d0
        /*057c*/ 	.short	0x0100
        /*057e*/ 	.byte	0x07
	.zero		1


	//   ....[74]....
        /*0580*/ 	.word	0x00000aa0
        /*0584*/ 	.word	0x000000ff
        /*0588*/ 	.word	0x00000128
        /*058c*/ 	.short	0x0100
        /*058e*/ 	.byte	0x07
	.zero		1


	//   ....[75]....
        /*0590*/ 	.word	0x00000ab0
        /*0594*/ 	.word	0x000000ff
        /*0598*/ 	.word	0x000002d8
        /*059c*/ 	.short	0x0100
        /*059e*/ 	.byte	0x07
	.zero		1


	//   ....[76]....
        /*05a0*/ 	.word	0x00000ac0
        /*05a4*/ 	.word	0x000000ff
        /*05a8*/ 	.word	0x00000130
        /*05ac*/ 	.short	0x0100
        /*05ae*/ 	.byte	0x07
	.zero		1


	//   ....[77]....
        /*05b0*/ 	.word	0x00000ad0
        /*05b4*/ 	.word	0x000000ff
        /*05b8*/ 	.word	0x000002e0
        /*05bc*/ 	.short	0x0100
        /*05be*/ 	.byte	0x07
	.zero		1


	//   ....[78]....
        /*05c0*/ 	.word	0x00000ae0
        /*05c4*/ 	.word	0x000000ff
        /*05c8*/ 	.word	0x00000138
        /*05cc*/ 	.short	0x0100
        /*05ce*/ 	.byte	0x07
	.zero		1


	//   ....[79]....
        /*05d0*/ 	.word	0x00000af0
        /*05d4*/ 	.word	0x000000ff
        /*05d8*/ 	.word	0x000002e8
        /*05dc*/ 	.short	0x0100
        /*05de*/ 	.byte	0x07
	.zero		1


	//   ....[80]....
        /*05e0*/ 	.word	0x00000b00
        /*05e4*/ 	.word	0x000000ff
        /*05e8*/ 	.word	0x00000140
        /*05ec*/ 	.short	0x0100
        /*05ee*/ 	.byte	0x07
	.zero		1


	//   ....[81]....
        /*05f0*/ 	.word	0x00000b10
        /*05f4*/ 	.word	0x000000ff
        /*05f8*/ 	.word	0x000002f0
        /*05fc*/ 	.short	0x0100
        /*05fe*/ 	.byte	0x07
	.zero		1


	//   ....[82]....
        /*0600*/ 	.word	0x00000b20
        /*0604*/ 	.word	0x000000ff
        /*0608*/ 	.word	0x00000148
        /*060c*/ 	.short	0x0100
        /*060e*/ 	.byte	0x07
	.zero		1


	//   ....[83]....
        /*0610*/ 	.word	0x00000b30
        /*0614*/ 	.word	0x000000ff
        /*0618*/ 	.word	0x000002f8
        /*061c*/ 	.short	0x0100
        /*061e*/ 	.byte	0x07
	.zero		1


	//   ....[84]....
        /*0620*/ 	.word	0x00000b40
        /*0624*/ 	.word	0x000000ff
        /*0628*/ 	.word	0x00000150
        /*062c*/ 	.short	0x0100
        /*062e*/ 	.byte	0x07
	.zero		1


	//   ....[85]....
        /*0630*/ 	.word	0x00000b50
        /*0634*/ 	.word	0x000000ff
        /*0638*/ 	.word	0x00000300
        /*063c*/ 	.short	0x0100
        /*063e*/ 	.byte	0x07
	.zero		1


	//   ....[86]....
        /*0640*/ 	.word	0x00000b60
        /*0644*/ 	.word	0x000000ff
        /*0648*/ 	.word	0x00000158
        /*064c*/ 	.short	0x0100
        /*064e*/ 	.byte	0x07
	.zero		1


	//   ....[87]....
        /*0650*/ 	.word	0x00000b70
        /*0654*/ 	.word	0x000000ff
        /*0658*/ 	.word	0x00000308
        /*065c*/ 	.short	0x0100
        /*065e*/ 	.byte	0x07
	.zero		1


	//   ....[88]....
        /*0660*/ 	.word	0x00000b80
        /*0664*/ 	.word	0x000000ff
        /*0668*/ 	.word	0x00000160
        /*066c*/ 	.short	0x0100
        /*066e*/ 	.byte	0x07
	.zero		1


	//   ....[89]....
        /*0670*/ 	.word	0x00000b90
        /*0674*/ 	.word	0x000000ff
        /*0678*/ 	.word	0x00000310
        /*067c*/ 	.short	0x0100
        /*067e*/ 	.byte	0x07
	.zero		1


	//   ....[90]....
        /*0680*/ 	.word	0x00000ba0
        /*0684*/ 	.word	0x000000ff
        /*0688*/ 	.word	0x00000168
        /*068c*/ 	.short	0x0100
        /*068e*/ 	.byte	0x07
	.zero		1


	//   ....[91]....
        /*0690*/ 	.word	0x00000bb0
        /*0694*/ 	.word	0x000000ff
        /*0698*/ 	.word	0x00000318
        /*069c*/ 	.short	0x0100
        /*069e*/ 	.byte	0x07
	.zero		1


	//   ....[92]....
        /*06a0*/ 	.word	0x00000bc0
        /*06a4*/ 	.word	0x000000ff
        /*06a8*/ 	.word	0x00000170
        /*06ac*/ 	.short	0x0100
        /*06ae*/ 	.byte	0x07
	.zero		1


	//   ....[93]....
        /*06b0*/ 	.word	0x00000bd0
        /*06b4*/ 	.word	0x000000ff
        /*06b8*/ 	.word	0x00000320
        /*06bc*/ 	.short	0x0100
        /*06be*/ 	.byte	0x07
	.zero		1


	//   ....[94]....
        /*06c0*/ 	.word	0x00000be0
        /*06c4*/ 	.word	0x000000ff
        /*06c8*/ 	.word	0x00000178
        /*06cc*/ 	.short	0x0100
        /*06ce*/ 	.byte	0x07
	.zero		1


	//   ....[95]....
        /*06d0*/ 	.word	0x00000bf0
        /*06d4*/ 	.word	0x000000ff
        /*06d8*/ 	.word	0x00000328
        /*06dc*/ 	.short	0x0100
        /*06de*/ 	.byte	0x07
	.zero		1


	//   ....[96]....
        /*06e0*/ 	.word	0x00000c00
        /*06e4*/ 	.word	0x000000ff
        /*06e8*/ 	.word	0x00000180
        /*06ec*/ 	.short	0x0100
        /*06ee*/ 	.byte	0x07
	.zero		1


	//   ....[97]....
        /*06f0*/ 	.word	0x00000c10
        /*06f4*/ 	.word	0x000000ff
        /*06f8*/ 	.word	0x00000330
        /*06fc*/ 	.short	0x0100
        /*06fe*/ 	.byte	0x07
	.zero		1


	//   ....[98]....
        /*0700*/ 	.word	0x00000c20
        /*0704*/ 	.word	0x000000ff
        /*0708*/ 	.word	0x00000188
        /*070c*/ 	.short	0x0100
        /*070e*/ 	.byte	0x07
	.zero		1


	//   ....[99]....
        /*0710*/ 	.word	0x00000c30
        /*0714*/ 	.word	0x000000ff
        /*0718*/ 	.word	0x00000338
        /*071c*/ 	.short	0x0100
        /*071e*/ 	.byte	0x07
	.zero		1


	//   ....[100]....
        /*0720*/ 	.word	0x00000c40
        /*0724*/ 	.word	0x000000ff
        /*0728*/ 	.word	0x00000190
        /*072c*/ 	.short	0x0100
        /*072e*/ 	.byte	0x07
	.zero		1


	//   ....[101]....
        /*0730*/ 	.word	0x00000c50
        /*0734*/ 	.word	0x000000ff
        /*0738*/ 	.word	0x00000340
        /*073c*/ 	.short	0x0100
        /*073e*/ 	.byte	0x07
	.zero		1


	//   ....[102]....
        /*0740*/ 	.word	0x00000c60
        /*0744*/ 	.word	0x000000ff
        /*0748*/ 	.word	0x00000198
        /*074c*/ 	.short	0x0100
        /*074e*/ 	.byte	0x07
	.zero		1


	//   ....[103]....
        /*0750*/ 	.word	0x00000c70
        /*0754*/ 	.word	0x000000ff
        /*0758*/ 	.word	0x00000348
        /*075c*/ 	.short	0x0100
        /*075e*/ 	.byte	0x07
	.zero		1


	//   ....[104]....
        /*0760*/ 	.word	0x00000c80
        /*0764*/ 	.word	0x000000ff
        /*0768*/ 	.word	0x000001a0
        /*076c*/ 	.short	0x0100
        /*076e*/ 	.byte	0x07
	.zero		1


	//   ....[105]....
        /*0770*/ 	.word	0x00000c90
        /*0774*/ 	.word	0x000000ff
        /*0778*/ 	.word	0x00000350
        /*077c*/ 	.short	0x0100
        /*077e*/ 	.byte	0x07
	.zero		1


	//   ....[106]....
        /*0780*/ 	.word	0x00000ca0
        /*0784*/ 	.word	0x000000ff
        /*0788*/ 	.word	0x000001a8
        /*078c*/ 	.short	0x0100
        /*078e*/ 	.byte	0x07
	.zero		1


	//   ....[107]....
        /*0790*/ 	.word	0x00000cb0
        /*0794*/ 	.word	0x000000ff
        /*0798*/ 	.word	0x00000358
        /*079c*/ 	.short	0x0100
        /*079e*/ 	.byte	0x07
	.zero		1


	//   ....[108]....
        /*07a0*/ 	.word	0x00000df0
        /*07a4*/ 	.word	0x000000ff
        /*07a8*/ 	.word	0x00000360
        /*07ac*/ 	.short	0x0100
        /*07ae*/ 	.byte	0x07
	.zero		1


	//   ....[109]....
        /*07b0*/ 	.word	0x00000e00
        /*07b4*/ 	.word	0x000000ff
        /*07b8*/ 	.word	0x00000368
        /*07bc*/ 	.short	0x0100
        /*07be*/ 	.byte	0x07
	.zero		1


	//   ....[110]....
        /*07c0*/ 	.word	0x00000ef0
        /*07c4*/ 	.word	0x000000ff
        /*07c8*/ 	.word	0x00000370
        /*07cc*/ 	.short	0x0100
        /*07ce*/ 	.byte	0x06
	.zero		1


	//   ....[111]....
        /*07d0*/ 	.word	0x00000f00
        /*07d4*/ 	.word	0x000000ff
        /*07d8*/ 	.word	0x00000378
        /*07dc*/ 	.short	0x0100
        /*07de*/ 	.byte	0x06
	.zero		1


	//   ....[112]....
        /*07e0*/ 	.word	0x00001040
        /*07e4*/ 	.word	0x000000ff
        /*07e8*/ 	.word	0x00000380
        /*07ec*/ 	.short	0x0100
        /*07ee*/ 	.byte	0x06
	.zero		1


	//   ....[113]....
        /*07f0*/ 	.word	0x00001050
        /*07f4*/ 	.word	0x000000ff
        /*07f8*/ 	.word	0x00000388
        /*07fc*/ 	.short	0x0100
        /*07fe*/ 	.byte	0x06
	.zero		1


	//   ....[114]....
        /*0800*/ 	.word	0x00001180
        /*0804*/ 	.word	0x000000ff
        /*0808*/ 	.word	0x00000390
        /*080c*/ 	.short	0x0100
        /*080e*/ 	.byte	0x07
	.zero		1


	//   ....[115]....
        /*0810*/ 	.word	0x00001190
        /*0814*/ 	.word	0x000000ff
        /*0818*/ 	.word	0x000003a0
        /*081c*/ 	.short	0x0100
        /*081e*/ 	.byte	0x07
	.zero		1


	//   ....[116]....
        /*0820*/ 	.word	0x000011a0
        /*0824*/ 	.word	0x000000ff
        /*0828*/ 	.word	0x00000398
        /*082c*/ 	.short	0x0100
        /*082e*/ 	.byte	0x07
	.zero		1


	//   ....[117]....
        /*0830*/ 	.word	0x000011b0
        /*0834*/ 	.word	0x000000ff
        /*0838*/ 	.word	0x000003a8
        /*083c*/ 	.short	0x0100
        /*083e*/ 	.byte	0x07
	.zero		1


	//   ....[118]....
        /*0840*/ 	.word	0x00001e20
        /*0844*/ 	.word	0x000000ff
        /*0848*/ 	.word	0x000001b0
        /*084c*/ 	.short	0x010a
        /*084e*/ 	.byte	0x04
	.zero		1


	//   ....[119]....
        /*0850*/ 	.word	0x00002100
        /*0854*/ 	.word	0x000000ff
        /*0858*/ 	.word	0x000001b0
        /*085c*/ 	.short	0x010a
        /*085e*/ 	.byte	0x1d
	.zero		1


	//   ....[120]....
        /*0860*/ 	.word	0x000022c0
        /*0864*/ 	.word	0x000000ff
        /*0868*/ 	.word	0x000001b0
        /*086c*/ 	.short	0x010a
        /*086e*/ 	.byte	0x11
	.zero		1


	//   ....[121]....
        /*0870*/ 	.word	0x00002500
        /*0874*/ 	.word	0x000000ff
        /*0878*/ 	.word	0x00000378
        /*087c*/ 	.short	0x0101
        /*087e*/ 	.byte	0x25
	.zero		1


	//   ....[122]....
        /*0880*/ 	.word	0x00002520
        /*0884*/ 	.word	0x000000ff
        /*0888*/ 	.word	0x000001b0
        /*088c*/ 	.short	0x010a
        /*088e*/ 	.byte	0x04
	.zero		1


	//   ....[123]....
        /*0890*/ 	.word	0x00002650
        /*0894*/ 	.word	0x000000ff
        /*0898*/ 	.word	0x000001b0
        /*089c*/ 	.short	0x010a
        /*089e*/ 	.byte	0x21
	.zero		1


	//   ....[124]....
        /*08a0*/ 	.word	0x00002810
        /*08a4*/ 	.word	0x000000ff
        /*08a8*/ 	.word	0x000001b0
        /*08ac*/ 	.short	0x010a
        /*08ae*/ 	.byte	0x09
	.zero		1


	//   ....[125]....
        /*08b0*/ 	.word	0x00002a60
        /*08b4*/ 	.word	0x000000ff
        /*08b8*/ 	.word	0x00000380
        /*08bc*/ 	.short	0x010a
        /*08be*/ 	.byte	0x25
	.zero		1


	//   ....[126]....
        /*08c0*/ 	.word	0x00002b20
        /*08c4*/ 	.word	0x000000ff
        /*08c8*/ 	.word	0x00000000
        /*08cc*/ 	.short	0x0101
        /*08ce*/ 	.byte	0x04
	.zero		1


	//   ....[127]....
        /*08d0*/ 	.word	0x00003000
        /*08d4*/ 	.word	0x000000ff
        /*08d8*/ 	.word	0x00000000
        /*08dc*/ 	.short	0x010a
        /*08de*/ 	.byte	0x04
	.zero		1


	//   ....[128]....
        /*08e0*/ 	.word	0x00003090
        /*08e4*/ 	.word	0x000000ff
        /*08e8*/ 	.word	0x00000000
        /*08ec*/ 	.short	0x010a
        /*08ee*/ 	.byte	0x04
	.zero		1


	//   ....[129]....
        /*08f0*/ 	.word	0x00003120
        /*08f4*/ 	.word	0x000000ff
        /*08f8*/ 	.word	0x00000000
        /*08fc*/ 	.short	0x010a
        /*08fe*/ 	.byte	0x04
	.zero		1


	//   ....[130]....
        /*0900*/ 	.word	0x000031b0
        /*0904*/ 	.word	0x000000ff
        /*0908*/ 	.word	0x00000000
        /*090c*/ 	.short	0x010a
        /*090e*/ 	.byte	0x04
	.zero		1


	//   ....[131]....
        /*0910*/ 	.word	0x00003240
        /*0914*/ 	.word	0x000000ff
        /*0918*/ 	.word	0x00000000
        /*091c*/ 	.short	0x010a
        /*091e*/ 	.byte	0x04
	.zero		1


	//   ....[132]....
        /*0920*/ 	.word	0x000032d0
        /*0924*/ 	.word	0x000000ff
        /*0928*/ 	.word	0x00000000
        /*092c*/ 	.short	0x010a
        /*092e*/ 	.byte	0x04
	.zero		1


	//   ....[133]....
        /*0930*/ 	.word	0x00003360
        /*0934*/ 	.word	0x000000ff
        /*0938*/ 	.word	0x00000000
        /*093c*/ 	.short	0x010a
        /*093e*/ 	.byte	0x04
	.zero		1


	//   ....[134]....
        /*0940*/ 	.word	0x000033f0
        /*0944*/ 	.word	0x000000ff
        /*0948*/ 	.word	0x00000000
        /*094c*/ 	.short	0x010a
        /*094e*/ 	.byte	0x04
	.zero		1


	//   ....[135]....
        /*0950*/ 	.word	0x00003480
        /*0954*/ 	.word	0x000000ff
        /*0958*/ 	.word	0x00000000
        /*095c*/ 	.short	0x010a
        /*095e*/ 	.byte	0x04
	.zero		1


	//   ....[136]....
        /*0960*/ 	.word	0x00003510
        /*0964*/ 	.word	0x000000ff
        /*0968*/ 	.word	0x00000000
        /*096c*/ 	.short	0x010a
        /*096e*/ 	.byte	0x04
	.zero		1


	//   ....[137]....
        /*0970*/ 	.word	0x000035a0
        /*0974*/ 	.word	0x000000ff
        /*0978*/ 	.word	0x00000000
        /*097c*/ 	.short	0x010a
        /*097e*/ 	.byte	0x04
	.zero		1


	//   ....[138]....
        /*0980*/ 	.word	0x00003630
        /*0984*/ 	.word	0x000000ff
        /*0988*/ 	.word	0x00000000
        /*098c*/ 	.short	0x010a
        /*098e*/ 	.byte	0x04
	.zero		1


	//   ....[139]....
        /*0990*/ 	.word	0x000036c0
        /*0994*/ 	.word	0x000000ff
        /*0998*/ 	.word	0x00000000
        /*099c*/ 	.short	0x010a
        /*099e*/ 	.byte	0x04
	.zero		1


	//   ....[140]....
        /*09a0*/ 	.word	0x00003750
        /*09a4*/ 	.word	0x000000ff
        /*09a8*/ 	.word	0x00000000
        /*09ac*/ 	.short	0x010a
        /*09ae*/ 	.byte	0x04
	.zero		1


	//   ....[141]....
        /*09b0*/ 	.word	0x000037e0
        /*09b4*/ 	.word	0x000000ff
        /*09b8*/ 	.word	0x00000000
        /*09bc*/ 	.short	0x010a
        /*09be*/ 	.byte	0x04
	.zero		1


	//   ....[142]....
        /*09c0*/ 	.word	0x00003870
        /*09c4*/ 	.word	0x000000ff
        /*09c8*/ 	.word	0x00000000
        /*09cc*/ 	.short	0x010a
        /*09ce*/ 	.byte	0x04
	.zero		1


	//   ....[143]....
        /*09d0*/ 	.word	0x00003900
        /*09d4*/ 	.word	0x000000ff
        /*09d8*/ 	.word	0x00000000
        /*09dc*/ 	.short	0x010a
        /*09de*/ 	.byte	0x04
	.zero		1


	//   ....[144]....
        /*09e0*/ 	.word	0x00003990
        /*09e4*/ 	.word	0x000000ff
        /*09e8*/ 	.word	0x00000000
        /*09ec*/ 	.short	0x010a
        /*09ee*/ 	.byte	0x04
	.zero		1


	//   ....[145]....
        /*09f0*/ 	.word	0x00003a20
        /*09f4*/ 	.word	0x000000ff
        /*09f8*/ 	.word	0x00000000
        /*09fc*/ 	.short	0x010a
        /*09fe*/ 	.byte	0x04
	.zero		1


	//   ....[146]....
        /*0a00*/ 	.word	0x00003ab0
        /*0a04*/ 	.word	0x000000ff
        /*0a08*/ 	.word	0x00000000
        /*0a0c*/ 	.short	0x010a
        /*0a0e*/ 	.byte	0x04
	.zero		1


	//   ....[147]....
        /*0a10*/ 	.word	0x00003b40
        /*0a14*/ 	.word	0x000000ff
        /*0a18*/ 	.word	0x00000000
        /*0a1c*/ 	.short	0x010a
        /*0a1e*/ 	.byte	0x04
	.zero		1


	//   ....[148]....
        /*0a20*/ 	.word	0x00003bd0
        /*0a24*/ 	.word	0x000000ff
        /*0a28*/ 	.word	0x00000000
        /*0a2c*/ 	.short	0x010a
        /*0a2e*/ 	.byte	0x04
	.zero		1


	//   ....[149]....
        /*0a30*/ 	.word	0x00003c60
        /*0a34*/ 	.word	0x000000ff
        /*0a38*/ 	.word	0x00000000
        /*0a3c*/ 	.short	0x010a
        /*0a3e*/ 	.byte	0x04
	.zero		1


	//   ....[150]....
        /*0a40*/ 	.word	0x00003cf0
        /*0a44*/ 	.word	0x000000ff
        /*0a48*/ 	.word	0x00000000
        /*0a4c*/ 	.short	0x010a
        /*0a4e*/ 	.byte	0x04
	.zero		1


	//   ....[151]....
        /*0a50*/ 	.word	0x00003d80
        /*0a54*/ 	.word	0x000000ff
        /*0a58*/ 	.word	0x00000000
        /*0a5c*/ 	.short	0x010a
        /*0a5e*/ 	.byte	0x04
	.zero		1


	//   ....[152]....
        /*0a60*/ 	.word	0x00003e10
        /*0a64*/ 	.word	0x000000ff
        /*0a68*/ 	.word	0x00000000
        /*0a6c*/ 	.short	0x010a
        /*0a6e*/ 	.byte	0x04
	.zero		1


	//   ....[153]....
        /*0a70*/ 	.word	0x00003ea0
        /*0a74*/ 	.word	0x000000ff
        /*0a78*/ 	.word	0x00000000
        /*0a7c*/ 	.short	0x010a
        /*0a7e*/ 	.byte	0x04
	.zero		1


	//   ....[154]....
        /*0a80*/ 	.word	0x00003f30
        /*0a84*/ 	.word	0x000000ff
        /*0a88*/ 	.word	0x00000000
        /*0a8c*/ 	.short	0x010a
        /*0a8e*/ 	.byte	0x04
	.zero		1


	//   ....[155]....
        /*0a90*/ 	.word	0x00003fc0
        /*0a94*/ 	.word	0x000000ff
        /*0a98*/ 	.word	0x00000000
        /*0a9c*/ 	.short	0x010a
        /*0a9e*/ 	.byte	0x04
	.zero		1


	//   ....[156]....
        /*0aa0*/ 	.word	0x00004050
        /*0aa4*/ 	.word	0x000000ff
        /*0aa8*/ 	.word	0x00000000
        /*0aac*/ 	.short	0x010a
        /*0aae*/ 	.byte	0x04
	.zero		1


	//   ....[157]....
        /*0ab0*/ 	.word	0x000040e0
        /*0ab4*/ 	.word	0x000000ff
        /*0ab8*/ 	.word	0x00000000
        /*0abc*/ 	.short	0x010a
        /*0abe*/ 	.byte	0x04
	.zero		1


	//   ....[158]....
        /*0ac0*/ 	.word	0x00004170
        /*0ac4*/ 	.word	0x000000ff
        /*0ac8*/ 	.word	0x00000000
        /*0acc*/ 	.short	0x010a
        /*0ace*/ 	.byte	0x04
	.zero		1


	//   ....[159]....
        /*0ad0*/ 	.word	0x00004200
        /*0ad4*/ 	.word	0x000000ff
        /*0ad8*/ 	.word	0x00000000
        /*0adc*/ 	.short	0x010a
        /*0ade*/ 	.byte	0x04
	.zero		1


	//   ....[160]....
        /*0ae0*/ 	.word	0x00004290
        /*0ae4*/ 	.word	0x000000ff
        /*0ae8*/ 	.word	0x00000000
        /*0aec*/ 	.short	0x010a
        /*0aee*/ 	.byte	0x04
	.zero		1


	//   ....[161]....
        /*0af0*/ 	.word	0x00004320
        /*0af4*/ 	.word	0x000000ff
        /*0af8*/ 	.word	0x00000000
        /*0afc*/ 	.short	0x010a
        /*0afe*/ 	.byte	0x04
	.zero		1


	//   ....[162]....
        /*0b00*/ 	.word	0x000043b0
        /*0b04*/ 	.word	0x000000ff
        /*0b08*/ 	.word	0x00000000
        /*0b0c*/ 	.short	0x010a
        /*0b0e*/ 	.byte	0x04
	.zero		1


	//   ....[163]....
        /*0b10*/ 	.word	0x00004440
        /*0b14*/ 	.word	0x000000ff
        /*0b18*/ 	.word	0x00000000
        /*0b1c*/ 	.short	0x010a
        /*0b1e*/ 	.byte	0x04
	.zero		1


	//   ....[164]....
        /*0b20*/ 	.word	0x000044d0
        /*0b24*/ 	.word	0x000000ff
        /*0b28*/ 	.word	0x00000000
        /*0b2c*/ 	.short	0x010a
        /*0b2e*/ 	.byte	0x04
	.zero		1


	//   ....[165]....
        /*0b30*/ 	.word	0x00004560
        /*0b34*/ 	.word	0x000000ff
        /*0b38*/ 	.word	0x00000000
        /*0b3c*/ 	.short	0x010a
        /*0b3e*/ 	.byte	0x04
	.zero		1


	//   ....[166]....
        /*0b40*/ 	.word	0x000045f0
        /*0b44*/ 	.word	0x000000ff
        /*0b48*/ 	.word	0x00000000
        /*0b4c*/ 	.short	0x010a
        /*0b4e*/ 	.byte	0x04
	.zero		1


	//   ....[167]....
        /*0b50*/ 	.word	0x00004680
        /*0b54*/ 	.word	0x000000ff
        /*0b58*/ 	.word	0x00000000
        /*0b5c*/ 	.short	0x010a
        /*0b5e*/ 	.byte	0x04
	.zero		1


	//   ....[168]....
        /*0b60*/ 	.word	0x00004710
        /*0b64*/ 	.word	0x000000ff
        /*0b68*/ 	.word	0x00000000
        /*0b6c*/ 	.short	0x010a
        /*0b6e*/ 	.byte	0x04
	.zero		1


	//   ....[169]....
        /*0b70*/ 	.word	0x000047a0
        /*0b74*/ 	.word	0x000000ff
        /*0b78*/ 	.word	0x00000000
        /*0b7c*/ 	.short	0x010a
        /*0b7e*/ 	.byte	0x04
	.zero		1


	//   ....[170]....
        /*0b80*/ 	.word	0x00004830
        /*0b84*/ 	.word	0x000000ff
        /*0b88*/ 	.word	0x00000000
        /*0b8c*/ 	.short	0x010a
        /*0b8e*/ 	.byte	0x04
	.zero		1


	//   ....[171]....
        /*0b90*/ 	.word	0x000048c0
        /*0b94*/ 	.word	0x000000ff
        /*0b98*/ 	.word	0x00000000
        /*0b9c*/ 	.short	0x010a
        /*0b9e*/ 	.byte	0x04
	.zero		1


	//   ....[172]....
        /*0ba0*/ 	.word	0x00004950
        /*0ba4*/ 	.word	0x000000ff
        /*0ba8*/ 	.word	0x00000000
        /*0bac*/ 	.short	0x010a
        /*0bae*/ 	.byte	0x04
	.zero		1


	//   ....[173]....
        /*0bb0*/ 	.word	0x000049e0
        /*0bb4*/ 	.word	0x000000ff
        /*0bb8*/ 	.word	0x00000000
        /*0bbc*/ 	.short	0x010a
        /*0bbe*/ 	.byte	0x04
	.zero		1


	//   ....[174]....
        /*0bc0*/ 	.word	0x00004a70
        /*0bc4*/ 	.word	0x000000ff
        /*0bc8*/ 	.word	0x00000000
        /*0bcc*/ 	.short	0x010a
        /*0bce*/ 	.byte	0x04
	.zero		1


	//   ....[175]....
        /*0bd0*/ 	.word	0x00004b00
        /*0bd4*/ 	.word	0x000000ff
        /*0bd8*/ 	.word	0x00000000
        /*0bdc*/ 	.short	0x010a
        /*0bde*/ 	.byte	0x04
	.zero		1


	//   ....[176]....
        /*0be0*/ 	.word	0x00004b90
        /*0be4*/ 	.word	0x000000ff
        /*0be8*/ 	.word	0x00000000
        /*0bec*/ 	.short	0x010a
        /*0bee*/ 	.byte	0x04
	.zero		1


	//   ....[177]....
        /*0bf0*/ 	.word	0x00004c20
        /*0bf4*/ 	.word	0x000000ff
        /*0bf8*/ 	.word	0x00000000
        /*0bfc*/ 	.short	0x010a
        /*0bfe*/ 	.byte	0x04
	.zero		1


	//   ....[178]....
        /*0c00*/ 	.word	0x00004cb0
        /*0c04*/ 	.word	0x000000ff
        /*0c08*/ 	.word	0x00000000
        /*0c0c*/ 	.short	0x010a
        /*0c0e*/ 	.byte	0x04
	.zero		1


	//   ....[179]....
        /*0c10*/ 	.word	0x00004d40
        /*0c14*/ 	.word	0x000000ff
        /*0c18*/ 	.word	0x00000000
        /*0c1c*/ 	.short	0x010a
        /*0c1e*/ 	.byte	0x04
	.zero		1


	//   ....[180]....
        /*0c20*/ 	.word	0x00004de0
        /*0c24*/ 	.word	0x00000000
        /*0c28*/ 	.word	0x00000000
        /*0c2c*/ 	.short	0x010a
        /*0c2e*/ 	.byte	0xff
	.zero		1


	//   ....[181]....
        /*0c30*/ 	.word	0x00004f10
        /*0c34*/ 	.word	0x000000ff
        /*0c38*/ 	.word	0x00000388
        /*0c3c*/ 	.short	0x010a
        /*0c3e*/ 	.byte	0x28
	.zero		1


	//   ....[182]....
        /*0c40*/ 	.word	0x00004fb0
        /*0c44*/ 	.word	0x000000ff
        /*0c48*/ 	.word	0x00000380
        /*0c4c*/ 	.short	0x010a
        /*0c4e*/ 	.byte	0x28
	.zero		1


	//   ....[183]....
        /*0c50*/ 	.word	0x00005050
        /*0c54*/ 	.word	0x000000ff
        /*0c58*/ 	.word	0x00000000
        /*0c5c*/ 	.short	0x0101
        /*0c5e*/ 	.byte	0x06
	.zero		1


	//   ....[184]....
        /*0c60*/ 	.word	0x00005090
        /*0c64*/ 	.word	0x000000ff
        /*0c68*/ 	.word	0x00000388
        /*0c6c*/ 	.short	0x0106
        /*0c6e*/ 	.byte	0x28
	.zero		1


	//   ....[185]....
        /*0c70*/ 	.word	0x000050d0
        /*0c74*/ 	.word	0x00000000
        /*0c78*/ 	.word	0x00000388
        /*0c7c*/ 	.short	0x010a
        /*0c7e*/ 	.byte	0xff
	.zero		1


	//   ....[186]....
        /*0c80*/ 	.word	0x000055c0
        /*0c84*/ 	.word	0x000000ff
        /*0c88*/ 	.word	0x00000380
        /*0c8c*/ 	.short	0x010a
        /*0c8e*/ 	.byte	0x07
	.zero		1


	//   ....[187]....
        /*0c90*/ 	.word	0x00005670
        /*0c94*/ 	.word	0x000000ff
        /*0c98*/ 	.word	0x00000000
        /*0c9c*/ 	.short	0x0101
        /*0c9e*/ 	.byte	0x05
	.zero		1


	//   ....[188]....
        /*0ca0*/ 	.word	0x00005680
        /*0ca4*/ 	.word	0x000000ff
        /*0ca8*/ 	.word	0x000003a0
        /*0cac*/ 	.short	0x010a
        /*0cae*/ 	.byte	0x09
	.zero		1


	//   ....[189]....
        /*0cb0*/ 	.word	0x00005710
        /*0cb4*/ 	.word	0x000000ff
        /*0cb8*/ 	.word	0x00000000
        /*0cbc*/ 	.short	0x010a
        /*0cbe*/ 	.byte	0x04
	.zero		1


	//   ....[190]....
        /*0cc0*/ 	.word	0x000057b0
        /*0cc4*/ 	.word	0x000000ff
        /*0cc8*/ 	.word	0x00000000
        /*0ccc*/ 	.short	0x010a
        /*0cce*/ 	.byte	0x08
	.zero		1


	//   ....[191]....
        /*0cd0*/ 	.word	0x000058e0
        /*0cd4*/ 	.word	0x000000ff
        /*0cd8*/ 	.word	0x00000000
        /*0cdc*/ 	.short	0x010a
        /*0cde*/ 	.byte	0x04
	.zero		1


	//   ....[192]....
        /*0ce0*/ 	.word	0x00005ab0
        /*0ce4*/ 	.word	0x000000ff
        /*0ce8*/ 	.word	0x00000000
        /*0cec*/ 	.short	0x010a
        /*0cee*/ 	.byte	0x05
	.zero		1


	//   ....[193]....
        /*0cf0*/ 	.word	0x00005b40
        /*0cf4*/ 	.word	0x000000ff
        /*0cf8*/ 	.word	0x00000000
        /*0cfc*/ 	.short	0x010a
        /*0cfe*/ 	.byte	0x06
	.zero		1


	//   ....[194]....
        /*0d00*/ 	.word	0x00006050
        /*0d04*/ 	.word	0x000000ff
        /*0d08*/ 	.word	0x00000380
        /*0d0c*/ 	.short	0x010a
        /*0d0e*/ 	.byte	0x0e
	.zero		1


	//   ....[195]....
        /*0d10*/ 	.word	0x00006150
        /*0d14*/ 	.word	0x000000ff
        /*0d18*/ 	.word	0x00000000
        /*0d1c*/ 	.short	0x0101
        /*0d1e*/ 	.byte	0x10
	.zero		1


	//   ....[196]....
        /*0d20*/ 	.word	0x00006480
        /*0d24*/ 	.word	0x000000ff
        /*0d28*/ 	.word	0x00000378
        /*0d2c*/ 	.short	0x010a
        /*0d2e*/ 	.byte	0x0e
	.zero		1


	//   ....[197]....
        /*0d30*/ 	.word	0x00006610
        /*0d34*/ 	.word	0x000000ff
        /*0d38*/ 	.word	0x00000368
        /*0d3c*/ 	.short	0x010a
        /*0d3e*/ 	.byte	0x0e
	.zero		1


	//   ....[198]....
        /*0d40*/ 	.word	0x00006b80
        /*0d44*/ 	.word	0x000000ff
        /*0d48*/ 	.word	0x00000360
        /*0d4c*/ 	.short	0x010b
        /*0d4e*/ 	.byte	0x0e
	.zero		1


	//   ....[199]....
        /*0d50*/ 	.word	0x00006bb0
        /*0d54*/ 	.word	0x000000ff
        /*0d58*/ 	.word	0x00000000
        /*0d5c*/ 	.short	0x0101
        /*0d5e*/ 	.byte	0x28
	.zero		1


	//   ....[200]....
        /*0d60*/ 	.word	0x00006c40
        /*0d64*/ 	.word	0x00000000
        /*0d68*/ 	.word	0x00000368
        /*0d6c*/ 	.short	0x010a
        /*0d6e*/ 	.byte	0xff
	.zero		1


	//   ....[201]....
        /*0d70*/ 	.word	0x00006fe0
        /*0d74*/ 	.word	0x000000ff
        /*0d78*/ 	.word	0x00000380
        /*0d7c*/ 	.short	0x010a
        /*0d7e*/ 	.byte	0x2b
	.zero		1


	//   ....[202]....
        /*0d80*/ 	.word	0x00007140
        /*0d84*/ 	.word	0x000000ff
        /*0d88*/ 	.word	0x00000000
        /*0d8c*/ 	.short	0x0101
        /*0d8e*/ 	.byte	0x04
	.zero		1


	//   ....[203]....
        /*0d90*/ 	.word	0x00007c30
        /*0d94*/ 	.word	0x000000ff
        /*0d98*/ 	.word	0x00000360
        /*0d9c*/ 	.short	0x010a
        /*0d9e*/ 	.byte	0x2b
	.zero		1


	//   ....[204]....
        /*0da0*/ 	.word	0x00007c40
        /*0da4*/ 	.word	0x0000005c
        /*0da8*/ 	.word	0x00000390
        /*0dac*/ 	.short	0x010a
        /*0dae*/ 	.byte	0xff
	.zero		1


	//   ....[205]....
        /*0db0*/ 	.word	0x00007d90
        /*0db4*/ 	.word	0x000000ff
        /*0db8*/ 	.word	0x00000360
        /*0dbc*/ 	.short	0x010a
        /*0dbe*/ 	.byte	0x2b
	.zero		1


	//   ....[206]....
        /*0dc0*/ 	.word	0x00007e70
        /*0dc4*/ 	.word	0x000000ff
        /*0dc8*/ 	.word	0x00000000
        /*0dcc*/ 	.short	0x0101
        /*0dce*/ 	.byte	0x04
	.zero		1


	//   ....[207]....
        /*0dd0*/ 	.word	0x00007ed0
        /*0dd4*/ 	.word	0x0000005c
        /*0dd8*/ 	.word	0x00000390
        /*0ddc*/ 	.short	0x010a
        /*0dde*/ 	.byte	0xff
	.zero		1


	//   ....[208]....
        /*0de0*/ 	.word	0x000082a0
        /*0de4*/ 	.word	0x000000ff
        /*0de8*/ 	.word	0x00000000
        /*0dec*/ 	.short	0x0101
        /*0dee*/ 	.byte	0x05
	.zero		1


	//   ....[209]....
        /*0df0*/ 	.word	0x00008d20
        /*0df4*/ 	.word	0x00000003
        /*0df8*/ 	.word	0x000001b0
        /*0dfc*/ 	.short	0x010a
        /*0dfe*/ 	.byte	0xff
	.zero		1


	//   ....[210]....
        /*0e00*/ 	.word	0x00008d80
        /*0e04*/ 	.word	0x00000003
        /*0e08*/ 	.word	0x000001b0
        /*0e0c*/ 	.short	0x010a
        /*0e0e*/ 	.byte	0xff
	.zero		1


	//   ....[211]....
        /*0e10*/ 	.word	0x00008de0
        /*0e14*/ 	.word	0x00000002
        /*0e18*/ 	.word	0x00000380
        /*0e1c*/ 	.short	0x010a
        /*0e1e*/ 	.byte	0xff
	.zero		1


	//   ....[212]....
        /*0e20*/ 	.word	0x00008e40
        /*0e24*/ 	.word	0x00000000
        /*0e28*/ 	.word	0x00000000
        /*0e2c*/ 	.short	0x010a
        /*0e2e*/ 	.byte	0xff
	.zero		1


	//   ....[213]....
        /*0e30*/ 	.word	0x00008ea0
        /*0e34*/ 	.word	0x00000000
        /*0e38*/ 	.word	0x00000000
        /*0e3c*/ 	.short	0x010a
        /*0e3e*/ 	.byte	0xff
	.zero		1


	//   ....[214]....
        /*0e40*/ 	.word	0x00008f00
        /*0e44*/ 	.word	0x00000000
        /*0e48*/ 	.word	0x00000000
        /*0e4c*/ 	.short	0x010a
        /*0e4e*/ 	.byte	0xff
	.zero		1


	//   ....[215]....
        /*0e50*/ 	.word	0x00008f60
        /*0e54*/ 	.word	0x00000000
        /*0e58*/ 	.word	0x00000000
        /*0e5c*/ 	.short	0x010a
        /*0e5e*/ 	.byte	0xff
	.zero		1


	//   ....[216]....
        /*0e60*/ 	.word	0x00008fc0
        /*0e64*/ 	.word	0x00000000
        /*0e68*/ 	.word	0x00000000
        /*0e6c*/ 	.short	0x010a
        /*0e6e*/ 	.byte	0xff
	.zero		1


	//   ....[217]....
        /*0e70*/ 	.word	0x00009020
        /*0e74*/ 	.word	0x00000000
        /*0e78*/ 	.word	0x00000000
        /*0e7c*/ 	.short	0x010a
        /*0e7e*/ 	.byte	0xff
	.zero		1


	//   ....[218]....
        /*0e80*/ 	.word	0x00009080
        /*0e84*/ 	.word	0x00000000
        /*0e88*/ 	.word	0x00000000
        /*0e8c*/ 	.short	0x010a
        /*0e8e*/ 	.byte	0xff
	.zero		1


	//   ....[219]....
        /*0e90*/ 	.word	0x000090e0
        /*0e94*/ 	.word	0x00000000
        /*0e98*/ 	.word	0x00000000
        /*0e9c*/ 	.short	0x010a
        /*0e9e*/ 	.byte	0xff
	.zero		1


	//   ....[220]....
        /*0ea0*/ 	.word	0x00009140
        /*0ea4*/ 	.word	0x00000000
        /*0ea8*/ 	.word	0x00000000
        /*0eac*/ 	.short	0x010a
        /*0eae*/ 	.byte	0xff
	.zero		1


	//   ....[221]....
        /*0eb0*/ 	.word	0x000091a0
        /*0eb4*/ 	.word	0x00000000
        /*0eb8*/ 	.word	0x00000000
        /*0ebc*/ 	.short	0x010a
        /*0ebe*/ 	.byte	0xff
	.zero		1


	//   ....[222]....
        /*0ec0*/ 	.word	0x00009200
        /*0ec4*/ 	.word	0x00000000
        /*0ec8*/ 	.word	0x00000000
        /*0ecc*/ 	.short	0x010a
        /*0ece*/ 	.byte	0xff
	.zero		1


	//   ....[223]....
        /*0ed0*/ 	.word	0x00009260
        /*0ed4*/ 	.word	0x00000000
        /*0ed8*/ 	.word	0x00000000
        /*0edc*/ 	.short	0x010a
        /*0ede*/ 	.byte	0xff
	.zero		1


	//   ....[224]....
        /*0ee0*/ 	.word	0x000092c0
        /*0ee4*/ 	.word	0x00000000
        /*0ee8*/ 	.word	0x00000000
        /*0eec*/ 	.short	0x010a
        /*0eee*/ 	.byte	0xff
	.zero		1


	//   ....[225]....
        /*0ef0*/ 	.word	0x00009320
        /*0ef4*/ 	.word	0x00000000
        /*0ef8*/ 	.word	0x00000000
        /*0efc*/ 	.short	0x010a
        /*0efe*/ 	.byte	0xff
	.zero		1


	//   ....[226]....
        /*0f00*/ 	.word	0x00009380
        /*0f04*/ 	.word	0x00000000
        /*0f08*/ 	.word	0x00000000
        /*0f0c*/ 	.short	0x010a
        /*0f0e*/ 	.byte	0xff
	.zero		1


	//   ....[227]....
        /*0f10*/ 	.word	0x000093e0
        /*0f14*/ 	.word	0x00000000
        /*0f18*/ 	.word	0x00000000
        /*0f1c*/ 	.short	0x010a
        /*0f1e*/ 	.byte	0xff
	.zero		1


	//   ....[228]....
        /*0f20*/ 	.word	0x00009440
        /*0f24*/ 	.word	0x00000000
        /*0f28*/ 	.word	0x00000000
        /*0f2c*/ 	.short	0x010a
        /*0f2e*/ 	.byte	0xff
	.zero		1


	//   ....[229]....
        /*0f30*/ 	.word	0x000094a0
        /*0f34*/ 	.word	0x00000000
        /*0f38*/ 	.word	0x00000000
        /*0f3c*/ 	.short	0x010a
        /*0f3e*/ 	.byte	0xff
	.zero		1


	//   ....[230]....
        /*0f40*/ 	.word	0x00009500
        /*0f44*/ 	.word	0x00000000
        /*0f48*/ 	.word	0x00000000
        /*0f4c*/ 	.short	0x010a
        /*0f4e*/ 	.byte	0xff
	.zero		1


	//   ....[231]....
        /*0f50*/ 	.word	0x00009560
        /*0f54*/ 	.word	0x00000000
        /*0f58*/ 	.word	0x00000000
        /*0f5c*/ 	.short	0x010a
        /*0f5e*/ 	.byte	0xff
	.zero		1


	//   ....[232]....
        /*0f60*/ 	.word	0x000095c0
        /*0f64*/ 	.word	0x00000000
        /*0f68*/ 	.word	0x00000000
        /*0f6c*/ 	.short	0x010a
        /*0f6e*/ 	.byte	0xff
	.zero		1


	//   ....[233]....
        /*0f70*/ 	.word	0x00009620
        /*0f74*/ 	.word	0x00000000
        /*0f78*/ 	.word	0x00000000
        /*0f7c*/ 	.short	0x010a
        /*0f7e*/ 	.byte	0xff
	.zero		1


	//   ....[234]....
        /*0f80*/ 	.word	0x00009680
        /*0f84*/ 	.word	0x00000000
        /*0f88*/ 	.word	0x00000000
        /*0f8c*/ 	.short	0x010a
        /*0f8e*/ 	.byte	0xff
	.zero		1


	//   ....[235]....
        /*0f90*/ 	.word	0x000096e0
        /*0f94*/ 	.word	0x00000000
        /*0f98*/ 	.word	0x00000000
        /*0f9c*/ 	.short	0x010a
        /*0f9e*/ 	.byte	0xff
	.zero		1


	//   ....[236]....
        /*0fa0*/ 	.word	0x00009740
        /*0fa4*/ 	.word	0x00000000
        /*0fa8*/ 	.word	0x00000000
        /*0fac*/ 	.short	0x010a
        /*0fae*/ 	.byte	0xff
	.zero		1


	//   ....[237]....
        /*0fb0*/ 	.word	0x000097a0
        /*0fb4*/ 	.word	0x00000000
        /*0fb8*/ 	.word	0x00000000
        /*0fbc*/ 	.short	0x010a
        /*0fbe*/ 	.byte	0xff
	.zero		1


	//   ....[238]....
        /*0fc0*/ 	.word	0x00009800
        /*0fc4*/ 	.word	0x00000000
        /*0fc8*/ 	.word	0x00000000
        /*0fcc*/ 	.short	0x010a
        /*0fce*/ 	.byte	0xff
	.zero		1


	//   ....[239]....
        /*0fd0*/ 	.word	0x00009860
        /*0fd4*/ 	.word	0x00000000
        /*0fd8*/ 	.word	0x00000000
        /*0fdc*/ 	.short	0x010a
        /*0fde*/ 	.byte	0xff
	.zero		1


	//   ....[240]....
        /*0fe0*/ 	.word	0x000098c0
        /*0fe4*/ 	.word	0x00000000
        /*0fe8*/ 	.word	0x00000000
        /*0fec*/ 	.short	0x010a
        /*0fee*/ 	.byte	0xff
	.zero		1


	//   ....[241]....
        /*0ff0*/ 	.word	0x00009920
        /*0ff4*/ 	.word	0x00000000
        /*0ff8*/ 	.word	0x00000000
        /*0ffc*/ 	.short	0x010a
        /*0ffe*/ 	.byte	0xff
	.zero		1


	//   ....[242]....
        /*1000*/ 	.word	0x00009980
        /*1004*/ 	.word	0x00000000
        /*1008*/ 	.word	0x00000000
        /*100c*/ 	.short	0x010a
        /*100e*/ 	.byte	0xff
	.zero		1


	//   ....[243]....
        /*1010*/ 	.word	0x000099e0
        /*1014*/ 	.word	0x00000000
        /*1018*/ 	.word	0x00000000
        /*101c*/ 	.short	0x010a
        /*101e*/ 	.byte	0xff
	.zero		1


	//   ....[244]....
        /*1020*/ 	.word	0x00009a40
        /*1024*/ 	.word	0x00000000
        /*1028*/ 	.word	0x00000000
        /*102c*/ 	.short	0x010a
        /*102e*/ 	.byte	0xff
	.zero		1


	//   ....[245]....
        /*1030*/ 	.word	0x00009aa0
        /*1034*/ 	.word	0x00000000
        /*1038*/ 	.word	0x00000000
        /*103c*/ 	.short	0x010a
        /*103e*/ 	.byte	0xff
	.zero		1


	//   ....[246]....
        /*1040*/ 	.word	0x00009b00
        /*1044*/ 	.word	0x00000000
        /*1048*/ 	.word	0x00000000
        /*104c*/ 	.short	0x010a
        /*104e*/ 	.byte	0xff
	.zero		1


	//   ....[247]....
        /*1050*/ 	.word	0x00009b60
        /*1054*/ 	.word	0x00000000
        /*1058*/ 	.word	0x00000000
        /*105c*/ 	.short	0x010a
        /*105e*/ 	.byte	0xff
	.zero		1


	//   ....[248]....
        /*1060*/ 	.word	0x00009bc0
        /*1064*/ 	.word	0x00000000
        /*1068*/ 	.word	0x00000000
        /*106c*/ 	.short	0x010a
        /*106e*/ 	.byte	0xff
	.zero		1


	//   ....[249]....
        /*1070*/ 	.word	0x00009c20
        /*1074*/ 	.word	0x00000000
        /*1078*/ 	.word	0x00000000
        /*107c*/ 	.short	0x010a
        /*107e*/ 	.byte	0xff
	.zero		1


	//   ....[250]....
        /*1080*/ 	.word	0x00009c80
        /*1084*/ 	.word	0x00000000
        /*1088*/ 	.word	0x00000000
        /*108c*/ 	.short	0x010a
        /*108e*/ 	.byte	0xff
	.zero		1


	//   ....[251]....
        /*1090*/ 	.word	0x00009ce0
        /*1094*/ 	.word	0x00000000
        /*1098*/ 	.word	0x00000000
        /*109c*/ 	.short	0x010a
        /*109e*/ 	.byte	0xff
	.zero		1


	//   ....[252]....
        /*10a0*/ 	.word	0x00009d40
        /*10a4*/ 	.word	0x00000000
        /*10a8*/ 	.word	0x00000000
        /*10ac*/ 	.short	0x010a
        /*10ae*/ 	.byte	0xff
	.zero		1


	//   ....[253]....
        /*10b0*/ 	.word	0x00009da0
        /*10b4*/ 	.word	0x00000000
        /*10b8*/ 	.word	0x00000000
        /*10bc*/ 	.short	0x010a
        /*10be*/ 	.byte	0xff
	.zero		1


	//   ....[254]....
        /*10c0*/ 	.word	0x00009e00
        /*10c4*/ 	.word	0x00000000
        /*10c8*/ 	.word	0x00000000
        /*10cc*/ 	.short	0x010a
        /*10ce*/ 	.byte	0xff
	.zero		1


	//   ....[255]....
        /*10d0*/ 	.word	0x00009e60
        /*10d4*/ 	.word	0x00000000
        /*10d8*/ 	.word	0x00000000
        /*10dc*/ 	.short	0x010a
        /*10de*/ 	.byte	0xff
	.zero		1


	//   ....[0]....
        /*10e0*/ 	.word	0x00009ec0
        /*10e4*/ 	.word	0x00000000
        /*10e8*/ 	.word	0x00000000
        /*10ec*/ 	.short	0x010a
        /*10ee*/ 	.byte	0xff
	.zero		1


	//   ....[1]....
        /*10f0*/ 	.word	0x00009f20
        /*10f4*/ 	.word	0x00000000
        /*10f8*/ 	.word	0x00000000
        /*10fc*/ 	.short	0x010a
        /*10fe*/ 	.byte	0xff
	.zero		1


	//   ....[2]....
        /*1100*/ 	.word	0x00009f80
        /*1104*/ 	.word	0x00000000
        /*1108*/ 	.word	0x00000000
        /*110c*/ 	.short	0x010a
        /*110e*/ 	.byte	0xff
	.zero		1


	//   ....[3]....
        /*1110*/ 	.word	0x00009fe0
        /*1114*/ 	.word	0x00000000
        /*1118*/ 	.word	0x00000000
        /*111c*/ 	.short	0x010a
        /*111e*/ 	.byte	0xff
	.zero		1


	//   ....[4]....
        /*1120*/ 	.word	0x0000a040
        /*1124*/ 	.word	0x00000000
        /*1128*/ 	.word	0x00000000
        /*112c*/ 	.short	0x010a
        /*112e*/ 	.byte	0xff
	.zero		1


	//   ....[5]....
        /*1130*/ 	.word	0x0000a0a0
        /*1134*/ 	.word	0x00000000
        /*1138*/ 	.word	0x00000000
        /*113c*/ 	.short	0x010a
        /*113e*/ 	.byte	0xff
	.zero		1


	//   ....[6]....
        /*1140*/ 	.word	0x0000a100
        /*1144*/ 	.word	0x00000000
        /*1148*/ 	.word	0x00000000
        /*114c*/ 	.short	0x010a
        /*114e*/ 	.byte	0xff
	.zero		1


	//   ....[7]....
        /*1150*/ 	.word	0x0000a160
        /*1154*/ 	.word	0x00000000
        /*1158*/ 	.word	0x00000000
        /*115c*/ 	.short	0x010a
        /*115e*/ 	.byte	0xff
	.zero		1


	//   ....[8]....
        /*1160*/ 	.word	0x0000a1c0
        /*1164*/ 	.word	0x00000000
        /*1168*/ 	.word	0x00000000
        /*116c*/ 	.short	0x010a
        /*116e*/ 	.byte	0xff
	.zero		1


	//   ....[9]....
        /*1170*/ 	.word	0x0000a220
        /*1174*/ 	.word	0x00000004
        /*1178*/ 	.word	0x00000388
        /*117c*/ 	.short	0x010a
        /*117e*/ 	.byte	0xff
	.zero		1


	//   ....[10]....
        /*1180*/ 	.word	0x0000a280
        /*1184*/ 	.word	0x00000004
        /*1188*/ 	.word	0x00000380
        /*118c*/ 	.short	0x010a
        /*118e*/ 	.byte	0xff
	.zero		1


	//   ....[11]....
        /*1190*/ 	.word	0x0000a2e0
        /*1194*/ 	.word	0x00000000
        /*1198*/ 	.word	0x00000380
        /*119c*/ 	.short	0x010a
        /*119e*/ 	.byte	0xff
	.zero		1


	//   ....[12]....
        /*11a0*/ 	.word	0x0000a340
        /*11a4*/ 	.word	0x00000005
        /*11a8*/ 	.word	0x000003a0
        /*11ac*/ 	.short	0x010a
        /*11ae*/ 	.byte	0xff
	.zero		1


	//   ....[13]....
        /*11b0*/ 	.word	0x0000a3a0
        /*11b4*/ 	.word	0x00000000
        /*11b8*/ 	.word	0x00000000
        /*11bc*/ 	.short	0x010a
        /*11be*/ 	.byte	0xff
	.zero		1


	//   ....[14]....
        /*11c0*/ 	.word	0x0000a400
        /*11c4*/ 	.word	0x00000000
        /*11c8*/ 	.word	0x00000000
        /*11cc*/ 	.short	0x010a
        /*11ce*/ 	.byte	0xff
	.zero		1


	//   ....[15]....
        /*11d0*/ 	.word	0x0000a460
        /*11d4*/ 	.word	0x00000000
        /*11d8*/ 	.word	0x00000000
        /*11dc*/ 	.short	0x010a
        /*11de*/ 	.byte	0xff
	.zero		1


	//   ....[16]....
        /*11e0*/ 	.word	0x0000a4c0
        /*11e4*/ 	.word	0x00000000
        /*11e8*/ 	.word	0x00000380
        /*11ec*/ 	.short	0x010a
        /*11ee*/ 	.byte	0xff
	.zero		1


	//   ....[17]....
        /*11f0*/ 	.word	0x0000a520
        /*11f4*/ 	.word	0x00000000
        /*11f8*/ 	.word	0x00000378
        /*11fc*/ 	.short	0x010a
        /*11fe*/ 	.byte	0xff
	.zero		1


	//   ....[18]....
        /*1200*/ 	.word	0x0000a580
        /*1204*/ 	.word	0x00000000
        /*1208*/ 	.word	0x00000368
        /*120c*/ 	.short	0x010a
        /*120e*/ 	.byte	0xff
	.zero		1


	//   ....[19]....
        /*1210*/ 	.word	0x0000a5e0
        /*1214*/ 	.word	0x00000000
        /*1218*/ 	.word	0x00000380
        /*121c*/ 	.short	0x010a
        /*121e*/ 	.byte	0xff
	.zero		1


	//   ....[20]....
        /*1220*/ 	.word	0x0000a640
        /*1224*/ 	.word	0x00000000
        /*1228*/ 	.word	0x00000360
        /*122c*/ 	.short	0x010a
        /*122e*/ 	.byte	0xff
	.zero		1


	//   ....[21]....
        /*1230*/ 	.word	0x0000a690
        /*1234*/ 	.word	0x0000005c
        /*1238*/ 	.word	0x00000390
        /*123c*/ 	.short	0x010a
        /*123e*/ 	.byte	0xff
	.zero		1


	//----- nvinfo : EIATTR_NUM_MBARRIERS
	.align		4
.L_47:
        /*1240*/ 	.byte	0x03, 0x38
        /*1242*/ 	.short	0x0076


	//----- nvinfo : EIATTR_EXIT_INSTR_OFFSETS
	.align		4
        /*1244*/ 	.byte	0x04, 0x1c
        /*1246*/ 	.short	(.L_49 - .L_48)


	//   ....[0]....
.L_48:
        /*1248*/ 	.word	0x00004e10


	//   ....[1]....
        /*124c*/ 	.word	0x000050a0


	//   ....[2]....
        /*1250*/ 	.word	0x00005100


	//   ....[3]....
        /*1254*/ 	.word	0x00005db0


	//   ....[4]....
        /*1258*/ 	.word	0x00006c70


	//   ....[5]....
        /*125c*/ 	.word	0x00006cb0


	//   ....[6]....
        /*1260*/ 	.word	0x00008d00


	//----- nvinfo : EIATTR_MAX_THREADS
	.align		4
.L_49:
        /*1264*/ 	.byte	0x04, 0x05
        /*1266*/ 	.short	(.L_51 - .L_50)
.L_50:
        /*1268*/ 	.word	0x00000100
        /*126c*/ 	.word	0x00000001
        /*1270*/ 	.word	0x00000001


	//----- nvinfo : EIATTR_CRS_STACK_SIZE
	.align		4
.L_51:
        /*1274*/ 	.byte	0x04, 0x1e
        /*1276*/ 	.short	(.L_53 - .L_52)
.L_52:
        /*1278*/ 	.word	0x00000000


	//----- nvinfo : EIATTR_CBANK_PARAM_SIZE
	.align		4
.L_53:
        /*127c*/ 	.byte	0x03, 0x19
        /*127e*/ 	.short	0x0800


	//----- nvinfo : EIATTR_PARAM_CBANK
	.align		4
        /*1280*/ 	.byte	0x04, 0x0a
        /*1282*/ 	.short	(.L_55 - .L_54)
	.align		4
.L_54:
        /*1284*/ 	.word	index@(.nv.constant0._ZN7cutlass13device_kernelINS_4conv6kernel13ConvUniversalINS1_16ConvProblemShapeILNS1_8OperatorE2ELi2EEENS1_10collective14CollectiveConvINS1_47MainloopSm100TmaUmmaWarpSpecializedImplicitGemmILS5_2ELi54ELi2ELi1ELi2EN4cute5tupleIJNSA_1CILi2EEENSC_ILi1EEESE_EEEEENSB_IJNSC_ILi64EEENSB_IJSH_EEENSB_IJNSC_ILi32EEEEEEEEENS_12float_e4m3_tESM_NSA_8TiledMMAINSA_8MMA_AtomIJNSA_10MMA_TraitsINSA_19SM100_MMA_F8F6F4_SSEJSM_SM_fSH_SH_NSA_17integral_constantINSA_4UMMA5MajorELST_1EEESU_NSR_INSS_7ScaleInELSV_0EEESW_EEEEEENSA_6LayoutINSB_IJSE_SE_SE_EEENSB_IJNSC_ILi0EEES11_S11_EEEEENSB_IJNSA_10UnderscoreES14_S14_EEEEENS7_6detail27Sm100ImplicitGemmTileTraitsINSA_13SM90_TMA_LOADENSA_14ComposedLayoutINSA_7SwizzleILi2ELi4ELi3EEENSA_18smem_ptr_flag_bitsILi8EEENSZ_INSB_IJSH_NSC_ILi8EEEEEENSB_IJSE_SH_EEEEEEEvEENS18_INSA_30SM90_TMA_LOAD_IM2COL_MULTICASTES1J_vEEEENS_8epilogue10collective18CollectiveEpilogueINS1O_23Sm100TmaWarpSpecializedILi1ELi1ELi32ELb0ELb0EEEJSL_NSB_IJNSZ_ISH_SE_EES1T_EEESM_NSB_IJlNSB_IJSE_llEEES11_EEESM_S1W_NS1O_6fusion15FusionCallbacksIS1S_NS1X_17LinearCombinationISM_fSM_fLNS_15FloatRoundStyleE2EEESL_S1U_JEEENSA_5SM1004TMEM4LOAD26SM100_TMEM_LOAD_16dp32b32xES19_NS1A_IS1C_S1E_NSZ_INSB_IJS1F_SH_EEENSB_IJSH_SE_EEEEEEENSA_39AutoVectorizingCopyWithAssumedAlignmentILi128EEENSA_14SM90_TMA_STOREES2A_S2C_S2C_EEEvvEEEEvNT_6ParamsE)
        /*1288*/ 	.short	0x0380
        /*128a*/ 	.short	0x0800


	//----- nvinfo : EIATTR_SW_WAR
	.align		4
.L_55:
        /*128c*/ 	.byte	0x04, 0x36
        /*128e*/ 	.short	(.L_57 - .L_56)
.L_56:
        /*1290*/ 	.word	0x00000008
.L_57:


//--------------------- .nv.callgraph             --------------------------
	.section	.nv.callgraph,"",@"SHT_CUDA_CALLGRAPH"
	.align	4
	.sectionentsize	8
	.align		4
        /*0000*/ 	.word	0x00000000
	.align		4
        /*0004*/ 	.word	0xffffffff
	.align		4
        /*0008*/ 	.word	index@(_ZN7cutlass13device_kernelINS_4conv6kernel13ConvUniversalINS1_16ConvProblemShapeILNS1_8OperatorE2ELi2EEENS1_10collective14CollectiveConvINS1_47MainloopSm100TmaUmmaWarpSpecializedImplicitGemmILS5_2ELi54ELi2ELi1ELi2EN4cute5tupleIJNSA_1CILi2EEENSC_ILi1EEESE_EEEEENSB_IJNSC_ILi64EEENSB_IJSH_EEENSB_IJNSC_ILi32EEEEEEEEENS_12float_e4m3_tESM_NSA_8TiledMMAINSA_8MMA_AtomIJNSA_10MMA_TraitsINSA_19SM100_MMA_F8F6F4_SSEJSM_SM_fSH_SH_NSA_17integral_constantINSA_4UMMA5MajorELST_1EEESU_NSR_INSS_7ScaleInELSV_0EEESW_EEEEEENSA_6LayoutINSB_IJSE_SE_SE_EEENSB_IJNSC_ILi0EEES11_S11_EEEEENSB_IJNSA_10UnderscoreES14_S14_EEEEENS7_6detail27Sm100ImplicitGemmTileTraitsINSA_13SM90_TMA_LOADENSA_14ComposedLayoutINSA_7SwizzleILi2ELi4ELi3EEENSA_18smem_ptr_flag_bitsILi8EEENSZ_INSB_IJSH_NSC_ILi8EEEEEENSB_IJSE_SH_EEEEEEEvEENS18_INSA_30SM90_TMA_LOAD_IM2COL_MULTICASTES1J_vEEEENS_8epilogue10collective18CollectiveEpilogueINS1O_23Sm100TmaWarpSpecializedILi1ELi1ELi32ELb0ELb0EEEJSL_NSB_IJNSZ_ISH_SE_EES1T_EEESM_NSB_IJlNSB_IJSE_llEEES11_EEESM_S1W_NS1O_6fusion15FusionCallbacksIS1S_NS1X_17LinearCombinationISM_fSM_fLNS_15FloatRoundStyleE2EEESL_S1U_JEEENSA_5SM1004TMEM4LOAD26SM100_TMEM_LOAD_16dp32b32xES19_NS1A_IS1C_S1E_NSZ_INSB_IJS1F_SH_EEENSB_IJSH_SE_EEEEEEENSA_39AutoVectorizingCopyWithAssumedAlignmentILi128EEENSA_14SM90_TMA_STOREES2A_S2C_S2C_EEEvvEEEEvNT_6ParamsE)
	.align		4
        /*000c*/ 	.word	index@(__assertfail)
	.align		4
        /*0010*/ 	.word	0x00000000
	.align		4
        /*0014*/ 	.word	0xfffffffe
	.align		4
        /*0018*/ 	.word	0x00000000
	.align		4
        /*001c*/ 	.word	0xfffffffd
	.align		4
        /*0020*/ 	.word	0x00000000
	.align		4
        /*0024*/ 	.word	0xfffffffc


//--------------------- .nv.constant4             --------------------------
	.section	.nv.constant4,"a",@progbits
	.align	8
	.align		8
.nv.constant4:
        /*0000*/ 	.dword	__assertfail
	.align		8
        /*0008*/ 	.dword	__unnamed_1
	.align		8
        /*0010*/ 	.dword	__unnamed_2
	.align		8
        /*0018*/ 	.dword	_ZN39_INTERNAL_e1156bb1_4_k_cu_902a6879_29054cuda3std3__45__cpo5beginE
	.align		8
        /*0020*/ 	.dword	_ZN39_INTERNAL_e1156bb1_4_k_cu_902a6879_29054cuda3std3__45__cpo3endE
	.align		8
        /*0028*/ 	.dword	_ZN39_INTERNAL_e1156bb1_4_k_cu_902a6879_29054cuda3std3__45__cpo6cbeginE
	.align		8
        /*0030*/ 	.dword	_ZN39_INTERNAL_e1156bb1_4_k_cu_902a6879_29054cuda3std3__45__cpo4cendE
	.align		8
        /*0038*/ 	.dword	_ZN39_INTERNAL_e1156bb1_4_k_cu_902a6879_29054cuda3std3__441_GLOBAL__N__e1156bb1_4_k_cu_902a6879_29056ignoreE
	.align		8
        /*0040*/ 	.dword	_ZN39_INTERNAL_e1156bb1_4_k_cu_902a6879_29054cuda3std3__419piecewise_constructE
	.align		8
        /*0048*/ 	.dword	_ZN39_INTERNAL_e1156bb1_4_k_cu_902a6879_29054cuda3std3__48in_placeE
	.align		8
        /*0050*/ 	.dword	_ZN39_INTERNAL_e1156bb1_4_k_cu_902a6879_29054cuda3std6ranges3__45__cpo4swapE
	.align		8
        /*0058*/ 	.dword	_ZN39_INTERNAL_e1156bb1_4_k_cu_902a6879_29054cuda3std6ranges3__45__cpo9iter_moveE
	.align		8
        /*0060*/ 	.dword	_ZN39_INTERNAL_e1156bb1_4_k_cu_902a6879_29054cute7productE
	.align		8
        /*0068*/ 	.dword	_ZN39_INTERNAL_e1156bb1_4_k_cu_902a6879_29054cute1_E
	.align		8
        /*0070*/ 	.dword	$str$27
	.align		8
        /*0078*/ 	.dword	$str$28
	.align		8
        /*0080*/ 	.dword	$str$29
	.align		8
        /*0088*/ 	.dword	$str$30


//--------------------- .text._ZN7cutlass13device_kernelINS_4conv6kernel13ConvUniversalINS1_16ConvProblemShapeILNS1_8OperatorE2ELi2EEENS1_10collective14CollectiveConvINS1_47MainloopSm100TmaUmmaWarpSpecializedImplicitGemmILS5_2ELi54ELi2ELi1ELi2EN4cute5tupleIJNSA_1CILi2EEENSC_ILi1EEESE_EEEEENSB_IJNSC_ILi64EEENSB_IJSH_EEENSB_IJNSC_ILi32EEEEEEEEENS_12float_e4m3_tESM_NSA_8TiledMMAINSA_8MMA_AtomIJNSA_10MMA_TraitsINSA_19SM100_MMA_F8F6F4_SSEJSM_SM_fSH_SH_NSA_17integral_constantINSA_4UMMA5MajorELST_1EEESU_NSR_INSS_7ScaleInELSV_0EEESW_EEEEEENSA_6LayoutINSB_IJSE_SE_SE_EEENSB_IJNSC_ILi0EEES11_S11_EEEEENSB_IJNSA_10UnderscoreES14_S14_EEEEENS7_6detail27Sm100ImplicitGemmTileTraitsINSA_13SM90_TMA_LOADENSA_14ComposedLayoutINSA_7SwizzleILi2ELi4ELi3EEENSA_18smem_ptr_flag_bitsILi8EEENSZ_INSB_IJSH_NSC_ILi8EEEEEENSB_IJSE_SH_EEEEEEEvEENS18_INSA_30SM90_TMA_LOAD_IM2COL_MULTICASTES1J_vEEEENS_8epilogue10collective18CollectiveEpilogueINS1O_23Sm100TmaWarpSpecializedILi1ELi1ELi32ELb0ELb0EEEJSL_NSB_IJNSZ_ISH_SE_EES1T_EEESM_NSB_IJlNSB_IJSE_llEEES11_EEESM_S1W_NS1O_6fusion15FusionCallbacksIS1S_NS1X_17LinearCombinationISM_fSM_fLNS_15FloatRoundStyleE2EEESL_S1U_JEEENSA_5SM1004TMEM4LOAD26SM100_TMEM_LOAD_16dp32b32xES19_NS1A_IS1C_S1E_NSZ_INSB_IJS1F_SH_EEENSB_IJSH_SE_EEEEEEENSA_39AutoVectorizingCopyWithAssumedAlignmentILi128EEENSA_14SM90_TMA_STOREES2A_S2C_S2C_EEEvvEEEEvNT_6ParamsE --------------------------
	.section	.text._ZN7cutlass13device_kernelINS_4conv6kernel13ConvUniversalINS1_16ConvProblemShapeILNS1_8OperatorE2ELi2EEENS1_10collective14CollectiveConvINS1_47MainloopSm100TmaUmmaWarpSpecializedImplicitGemmILS5_2ELi54ELi2ELi1ELi2EN4cute5tupleIJNSA_1CILi2EEENSC_ILi1EEESE_EEEEENSB_IJNSC_ILi64EEENSB_IJSH_EEENSB_IJNSC_ILi32EEEEEEEEENS_12float_e4m3_tESM_NSA_8TiledMMAINSA_8MMA_AtomIJNSA_10MMA_TraitsINSA_19SM100_MMA_F8F6F4_SSEJSM_SM_fSH_SH_NSA_17integral_constantINSA_4UMMA5MajorELST_1EEESU_NSR_INSS_7ScaleInELSV_0EEESW_EEEEEENSA_6LayoutINSB_IJSE_SE_SE_EEENSB_IJNSC_ILi0EEES11_S11_EEEEENSB_IJNSA_10UnderscoreES14_S14_EEEEENS7_6detail27Sm100ImplicitGemmTileTraitsINSA_13SM90_TMA_LOADENSA_14ComposedLayoutINSA_7SwizzleILi2ELi4ELi3EEENSA_18smem_ptr_flag_bitsILi8EEENSZ_INSB_IJSH_NSC_ILi8EEEEEENSB_IJSE_SH_EEEEEEEvEENS18_INSA_30SM90_TMA_LOAD_IM2COL_MULTICASTES1J_vEEEENS_8epilogue10collective18CollectiveEpilogueINS1O_23Sm100TmaWarpSpecializedILi1ELi1ELi32ELb0ELb0EEEJSL_NSB_IJNSZ_ISH_SE_EES1T_EEESM_NSB_IJlNSB_IJSE_llEEES11_EEESM_S1W_NS1O_6fusion15FusionCallbacksIS1S_NS1X_17LinearCombinationISM_fSM_fLNS_15FloatRoundStyleE2EEESL_S1U_JEEENSA_5SM1004TMEM4LOAD26SM100_TMEM_LOAD_16dp32b32xES19_NS1A_IS1C_S1E_NSZ_INSB_IJS1F_SH_EEENSB_IJSH_SE_EEEEEEENSA_39AutoVectorizingCopyWithAssumedAlignmentILi128EEENSA_14SM90_TMA_STOREES2A_S2C_S2C_EEEvvEEEEvNT_6ParamsE,"ax",@progbits
	.align	128
.text._ZN7cutlass13device_kernelINS_4conv6kernel13ConvUniversalINS1_16ConvProblemShapeILNS1_8OperatorE2ELi2EEENS1_10collective14CollectiveConvINS1_47MainloopSm100TmaUmmaWarpSpecializedImplicitGemmILS5_2ELi54ELi2ELi1ELi2EN4cute5tupleIJNSA_1CILi2EEENSC_ILi1EEESE_EEEEENSB_IJNSC_ILi64EEENSB_IJSH_EEENSB_IJNSC_ILi32EEEEEEEEENS_12float_e4m3_tESM_NSA_8TiledMMAINSA_8MMA_AtomIJNSA_10MMA_TraitsINSA_19SM100_MMA_F8F6F4_SSEJSM_SM_fSH_SH_NSA_17integral_constantINSA_4UMMA5MajorELST_1EEESU_NSR_INSS_7ScaleInELSV_0EEESW_EEEEEENSA_6LayoutINSB_IJSE_SE_SE_EEENSB_IJNSC_ILi0EEES11_S11_EEEEENSB_IJNSA_10UnderscoreES14_S14_EEEEENS7_6detail27Sm100ImplicitGemmTileTraitsINSA_13SM90_TMA_LOADENSA_14ComposedLayoutINSA_7SwizzleILi2ELi4ELi3EEENSA_18smem_ptr_flag_bitsILi8EEENSZ_INSB_IJSH_NSC_ILi8EEEEEENSB_IJSE_SH_EEEEEEEvEENS18_INSA_30SM90_TMA_LOAD_IM2COL_MULTICASTES1J_vEEEENS_8epilogue10collective18CollectiveEpilogueINS1O_23Sm100TmaWarpSpecializedILi1ELi1ELi32ELb0ELb0EEEJSL_NSB_IJNSZ_ISH_SE_EES1T_EEESM_NSB_IJlNSB_IJSE_llEEES11_EEESM_S1W_NS1O_6fusion15FusionCallbacksIS1S_NS1X_17LinearCombinationISM_fSM_fLNS_15FloatRoundStyleE2EEESL_S1U_JEEENSA_5SM1004TMEM4LOAD26SM100_TMEM_LOAD_16dp32b32xES19_NS1A_IS1C_S1E_NSZ_INSB_IJS1F_SH_EEENSB_IJSH_SE_EEEEEEENSA_39AutoVectorizingCopyWithAssumedAlignmentILi128EEENSA_14SM90_TMA_STOREES2A_S2C_S2C_EEEvvEEEEvNT_6ParamsE:
        .type           _ZN7cutlass13device_kernelINS_4conv6kernel13ConvUniversalINS1_16ConvProblemShapeILNS1_8OperatorE2ELi2EEENS1_10collective14CollectiveConvINS1_47MainloopSm100TmaUmmaWarpSpecializedImplicitGemmILS5_2ELi54ELi2ELi1ELi2EN4cute5tupleIJNSA_1CILi2EEENSC_ILi1EEESE_EEEEENSB_IJNSC_ILi64EEENSB_IJSH_EEENSB_IJNSC_ILi32EEEEEEEEENS_12float_e4m3_tESM_NSA_8TiledMMAINSA_8MMA_AtomIJNSA_10MMA_TraitsINSA_19SM100_MMA_F8F6F4_SSEJSM_SM_fSH_SH_NSA_17integral_constantINSA_4UMMA5MajorELST_1EEESU_NSR_INSS_7ScaleInELSV_0EEESW_EEEEEENSA_6LayoutINSB_IJSE_SE_SE_EEENSB_IJNSC_ILi0EEES11_S11_EEEEENSB_IJNSA_10UnderscoreES14_S14_EEEEENS7_6detail27Sm100ImplicitGemmTileTraitsINSA_13SM90_TMA_LOADENSA_14ComposedLayoutINSA_7SwizzleILi2ELi4ELi3EEENSA_18smem_ptr_flag_bitsILi8EEENSZ_INSB_IJSH_NSC_ILi8EEEEEENSB_IJSE_SH_EEEEEEEvEENS18_INSA_30SM90_TMA_LOAD_IM2COL_MULTICASTES1J_vEEEENS_8epilogue10collective18CollectiveEpilogueINS1O_23Sm100TmaWarpSpecializedILi1ELi1ELi32ELb0ELb0EEEJSL_NSB_IJNSZ_ISH_SE_EES1T_EEESM_NSB_IJlNSB_IJSE_llEEES11_EEESM_S1W_NS1O_6fusion15FusionCallbacksIS1S_NS1X_17LinearCombinationISM_fSM_fLNS_15FloatRoundStyleE2EEESL_S1U_JEEENSA_5SM1004TMEM4LOAD26SM100_TMEM_LOAD_16dp32b32xES19_NS1A_IS1C_S1E_NSZ_INSB_IJS1F_SH_EEENSB_IJSH_SE_EEEEEEENSA_39AutoVectorizingCopyWithAssumedAlignmentILi128EEENSA_14SM90_TMA_STOREES2A_S2C_S2C_EEEvvEEEEvNT_6ParamsE,@function
        .size           _ZN7cutlass13device_kernelINS_4conv6kernel13ConvUniversalINS1_16ConvProblemShapeILNS1_8OperatorE2ELi2EEENS1_10collective14CollectiveConvINS1_47MainloopSm100TmaUmmaWarpSpecializedImplicitGemmILS5_2ELi54ELi2ELi1ELi2EN4cute5tupleIJNSA_1CILi2EEENSC_ILi1EEESE_EEEEENSB_IJNSC_ILi64EEENSB_IJSH_EEENSB_IJNSC_ILi32EEEEEEEEENS_12float_e4m3_tESM_NSA_8TiledMMAINSA_8MMA_AtomIJNSA_10MMA_TraitsINSA_19SM100_MMA_F8F6F4_SSEJSM_SM_fSH_SH_NSA_17integral_constantINSA_4UMMA5MajorELST_1EEESU_NSR_INSS_7ScaleInELSV_0EEESW_EEEEEENSA_6LayoutINSB_IJSE_SE_SE_EEENSB_IJNSC_ILi0EEES11_S11_EEEEENSB_IJNSA_10UnderscoreES14_S14_EEEEENS7_6detail27Sm100ImplicitGemmTileTraitsINSA_13SM90_TMA_LOADENSA_14ComposedLayoutINSA_7SwizzleILi2ELi4ELi3EEENSA_18smem_ptr_flag_bitsILi8EEENSZ_INSB_IJSH_NSC_ILi8EEEEEENSB_IJSE_SH_EEEEEEEvEENS18_INSA_30SM90_TMA_LOAD_IM2COL_MULTICASTES1J_vEEEENS_8epilogue10collective18CollectiveEpilogueINS1O_23Sm100TmaWarpSpecializedILi1ELi1ELi32ELb0ELb0EEEJSL_NSB_IJNSZ_ISH_SE_EES1T_EEESM_NSB_IJlNSB_IJSE_llEEES11_EEESM_S1W_NS1O_6fusion15FusionCallbacksIS1S_NS1X_17LinearCombinationISM_fSM_fLNS_15FloatRoundStyleE2EEESL_S1U_JEEENSA_5SM1004TMEM4LOAD26SM100_TMEM_LOAD_16dp32b32xES19_NS1A_IS1C_S1E_NSZ_INSB_IJS1F_SH_EEENSB_IJSH_SE_EEEEEEENSA_39AutoVectorizingCopyWithAssumedAlignmentILi128EEENSA_14SM90_TMA_STOREES2A_S2C_S2C_EEEvvEEEEvNT_6ParamsE,(.L_x_278 - _ZN7cutlass13device_kernelINS_4conv6kernel13ConvUniversalINS1_16ConvProblemShapeILNS1_8OperatorE2ELi2EEENS1_10collective14CollectiveConvINS1_47MainloopSm100TmaUmmaWarpSpecializedImplicitGemmILS5_2ELi54ELi2ELi1ELi2EN4cute5tupleIJNSA_1CILi2EEENSC_ILi1EEESE_EEEEENSB_IJNSC_ILi64EEENSB_IJSH_EEENSB_IJNSC_ILi32EEEEEEEEENS_12float_e4m3_tESM_NSA_8TiledMMAINSA_8MMA_AtomIJNSA_10MMA_TraitsINSA_19SM100_MMA_F8F6F4_SSEJSM_SM_fSH_SH_NSA_17integral_constantINSA_4UMMA5MajorELST_1EEESU_NSR_INSS_7ScaleInELSV_0EEESW_EEEEEENSA_6LayoutINSB_IJSE_SE_SE_EEENSB_IJNSC_ILi0EEES11_S11_EEEEENSB_IJNSA_10UnderscoreES14_S14_EEEEENS7_6detail27Sm100ImplicitGemmTileTraitsINSA_13SM90_TMA_LOADENSA_14ComposedLayoutINSA_7SwizzleILi2ELi4ELi3EEENSA_18smem_ptr_flag_bitsILi8EEENSZ_INSB_IJSH_NSC_ILi8EEEEEENSB_IJSE_SH_EEEEEEEvEENS18_INSA_30SM90_TMA_LOAD_IM2COL_MULTICASTES1J_vEEEENS_8epilogue10collective18CollectiveEpilogueINS1O_23Sm100TmaWarpSpecializedILi1ELi1ELi32ELb0ELb0EEEJSL_NSB_IJNSZ_ISH_SE_EES1T_EEESM_NSB_IJlNSB_IJSE_llEEES11_EEESM_S1W_NS1O_6fusion15FusionCallbacksIS1S_NS1X_17LinearCombinationISM_fSM_fLNS_15FloatRoundStyleE2EEESL_S1U_JEEENSA_5SM1004TMEM4LOAD26SM100_TMEM_LOAD_16dp32b32xES19_NS1A_IS1C_S1E_NSZ_INSB_IJS1F_SH_EEENSB_IJSH_SE_EEEEEEENSA_39AutoVectorizingCopyWithAssumedAlignmentILi128EEENSA_14SM90_TMA_STOREES2A_S2C_S2C_EEEvvEEEEvNT_6ParamsE)
        .other          _ZN7cutlass13device_kernelINS_4conv6kernel13ConvUniversalINS1_16ConvProblemShapeILNS1_8OperatorE2ELi2EEENS1_10collective14CollectiveConvINS1_47MainloopSm100TmaUmmaWarpSpecializedImplicitGemmILS5_2ELi54ELi2ELi1ELi2EN4cute5tupleIJNSA_1CILi2EEENSC_ILi1EEESE_EEEEENSB_IJNSC_ILi64EEENSB_IJSH_EEENSB_IJNSC_ILi32EEEEEEEEENS_12float_e4m3_tESM_NSA_8TiledMMAINSA_8MMA_AtomIJNSA_10MMA_TraitsINSA_19SM100_MMA_F8F6F4_SSEJSM_SM_fSH_SH_NSA_17integral_constantINSA_4UMMA5MajorELST_1EEESU_NSR_INSS_7ScaleInELSV_0EEESW_EEEEEENSA_6LayoutINSB_IJSE_SE_SE_EEENSB_IJNSC_ILi0EEES11_S11_EEEEENSB_IJNSA_10UnderscoreES14_S14_EEEEENS7_6detail27Sm100ImplicitGemmTileTraitsINSA_13SM90_TMA_LOADENSA_14ComposedLayoutINSA_7SwizzleILi2ELi4ELi3EEENSA_18smem_ptr_flag_bitsILi8EEENSZ_INSB_IJSH_NSC_ILi8EEEEEENSB_IJSE_SH_EEEEEEEvEENS18_INSA_30SM90_TMA_LOAD_IM2COL_MULTICASTES1J_vEEEENS_8epilogue10collective18CollectiveEpilogueINS1O_23Sm100TmaWarpSpecializedILi1ELi1ELi32ELb0ELb0EEEJSL_NSB_IJNSZ_ISH_SE_EES1T_EEESM_NSB_IJlNSB_IJSE_llEEES11_EEESM_S1W_NS1O_6fusion15FusionCallbacksIS1S_NS1X_17LinearCombinationISM_fSM_fLNS_15FloatRoundStyleE2EEESL_S1U_JEEENSA_5SM1004TMEM4LOAD26SM100_TMEM_LOAD_16dp32b32xES19_NS1A_IS1C_S1E_NSZ_INSB_IJS1F_SH_EEENSB_IJSH_SE_EEEEEEENSA_39AutoVectorizingCopyWithAssumedAlignmentILi128EEENSA_14SM90_TMA_STOREES2A_S2C_S2C_EEEvvEEEEvNT_6ParamsE,@"STO_CUDA_ENTRY STV_DEFAULT"
_ZN7cutlass13device_kernelINS_4conv6kernel13ConvUniversalINS1_16ConvProblemShapeILNS1_8OperatorE2ELi2EEENS1_10collective14CollectiveConvINS1_47MainloopSm100TmaUmmaWarpSpecializedImplicitGemmILS5_2ELi54ELi2ELi1ELi2EN4cute5tupleIJNSA_1CILi2EEENSC_ILi1EEESE_EEEEENSB_IJNSC_ILi64EEENSB_IJSH_EEENSB_IJNSC_ILi32EEEEEEEEENS_12float_e4m3_tESM_NSA_8TiledMMAINSA_8MMA_AtomIJNSA_10MMA_TraitsINSA_19SM100_MMA_F8F6F4_SSEJSM_SM_fSH_SH_NSA_17integral_constantINSA_4UMMA5MajorELST_1EEESU_NSR_INSS_7ScaleInELSV_0EEESW_EEEEEENSA_6LayoutINSB_IJSE_SE_SE_EEENSB_IJNSC_ILi0EEES11_S11_EEEEENSB_IJNSA_10UnderscoreES14_S14_EEEEENS7_6detail27Sm100ImplicitGemmTileTraitsINSA_13SM90_TMA_LOADENSA_14ComposedLayoutINSA_7SwizzleILi2ELi4ELi3EEENSA_18smem_ptr_flag_bitsILi8EEENSZ_INSB_IJSH_NSC_ILi8EEEEEENSB_IJSE_SH_EEEEEEEvEENS18_INSA_30SM90_TMA_LOAD_IM2COL_MULTICASTES1J_vEEEENS_8epilogue10collective18CollectiveEpilogueINS1O_23Sm100TmaWarpSpecializedILi1ELi1ELi32ELb0ELb0EEEJSL_NSB_IJNSZ_ISH_SE_EES1T_EEESM_NSB_IJlNSB_IJSE_llEEES11_EEESM_S1W_NS1O_6fusion15FusionCallbacksIS1S_NS1X_17LinearCombinationISM_fSM_fLNS_15FloatRoundStyleE2EEESL_S1U_JEEENSA_5SM1004TMEM4LOAD26SM100_TMEM_LOAD_16dp32b32xES19_NS1A_IS1C_S1E_NSZ_INSB_IJS1F_SH_EEENSB_IJSH_SE_EEEEEEENSA_39AutoVectorizingCopyWithAssumedAlignmentILi128EEENSA_14SM90_TMA_STOREES2A_S2C_S2C_EEEvvEEEEvNT_6ParamsE:
[----:B------:R-:W1:Y:S01]  /*0000*/  LDC R1, c[0x0][0x37c] ;  /* 0x0000df00ff017b82 */ /* 0x000e620000000800 */
[----:B------:R-:W2:Y:S01]  /*0010*/  S2R R101, SR_TID.X ;  /* 0x0000000000657919 */ /* 0x000ea20000002100 */
[----:B------:R-:W3:Y:S01]  /*0020*/  LDCU.64 UR6, c[0x0][0x890] ;  /* 0x00011200ff0677ac */ /* 0x000ee20008000a00 */
[----:B-1----:R-:W-:Y:S01]  /*0030*/  VIADD R1, R1, 0xfffffff8 ;  /* 0xfffffff801017836 */ /* 0x002fe20000000000 */
[----:B------:R-:W-:Y:S02]  /*0040*/  PRMT R96, RZ, 0x7610, R96 ;  /* 0x00007610ff607816 */ /* 0x000fe40000000060 */
[----:B------:R-:W-:Y:S01]  /*0050*/  ELECT P6, URZ, PT ;  /* 0x0000000000ff782f */ /* 0x000fe200038c0000 */
[----:B------:R-:W1:Y:S01]  /*0060*/  LDCU.64 UR38, c[0x0][0x358] ;  /* 0x00006b00ff2677ac */ /* 0x000e620008000a00 */
[----:B---3--:R-:W-:-:S04]  /*0070*/  UISETP.NE.U32.AND UP0, UPT, UR6, URZ, UPT ;  /* 0x000000ff0600728c */ /* 0x008fc8000bf05070 */
[----:B------:R-:W-:Y:S01]  /*0080*/  UISETP.NE.AND.EX UP0, UPT, UR7, URZ, UPT, UP0 ;  /* 0x000000ff0700728c */ /* 0x000fe2000bf05300 */
[----:B--2---:R-:W-:-:S05]  /*0090*/  SHF.R.U32.HI R107, RZ, 0x5, R101 ;  /* 0x00000005ff6b7819 */ /* 0x004fca0000011665 */
[----:B------:R-:W2:Y:S02]  /*00a0*/  SHFL.IDX PT, R0, R107, RZ, 0x1f ;  /* 0x00001fff6b007589 */ /* 0x000ea400000e0000 */
[----:B--2---:R-:W-:Y:S01]  /*00b0*/  R2UR UR4, R0 ;  /* 0x00000000000472ca */ /* 0x004fe200000e0000 */
[----:B-1----:R-:W-:-:S14]  /*00c0*/  BRA.U UP0, `(.L_x_0) ;  /* 0x00000001002c7547 */ /* 0x002fdc000b800000 */
[----:B------:R-:W1:Y:S02]  /*00d0*/  LDCU.64 UR8, c[0x0][0x888] ;  /* 0x00011100ff0877ac */ /* 0x000e640008000a00 */
[----:B-1----:R-:W-:-:S04]  /*00e0*/  UISETP.NE.U32.AND UP0, UPT, UR8, URZ, UPT ;  /* 0x000000ff0800728c */ /* 0x002fc8000bf05070 */
[----:B------:R-:W-:-:S09]  /*00f0*/  UISETP.NE.AND.EX UP0, UPT, UR9, URZ, UPT, UP0 ;  /* 0x000000ff0900728c */ /* 0x000fd2000bf05300 */
[----:B------:R-:W-:Y:S05]  /*0100*/  BRA.U !UP0, `(.L_x_1) ;  /* 0x0000000108107547 */ /* 0x000fea000b800000 */
[----:B------:R-:W1:Y:S02]  /*0110*/  LDC.64 R2, c[0x0][0x888] ;  /* 0x00022200ff027b82 */ /* 0x000e640000000a00 */
[----:B-1----:R1:W5:Y:S01]  /*0120*/  LDG.E R49, desc[UR38][R2.64] ;  /* 0x0000002602317981 */ /* 0x002362000c1e1900 */
[----:B------:R-:W-:Y:S01]  /*0130*/  HFMA2 R96, -RZ, RZ, 0, 5.9604644775390625e-08 ;  /* 0x00000001ff607431 */ /* 0x000fe200000001ff */
[----:B------:R-:W-:Y:S05]  /*0140*/  BRA `(.L_x_0) ;  /* 0x00000000000c7947 */ /* 0x000fea0003800000 */
.L_x_1:
[----:B------:R-:W1:Y:S01]  /*0150*/  LDCU UR5, c[0x0][0x880] ;  /* 0x00011000ff0577ac */ /* 0x000e620008000800 */
[----:B------:R-:W-:Y:S01]  /*0160*/  HFMA2 R96, -RZ, RZ, 0, 5.9604644775390625e-08 ;  /* 0x00000001ff607431 */ /* 0x000fe200000001ff */
[----:B-1----:R-:W-:Y:S02]  /*0170*/  MOV R49, UR5 ;  /* 0x0000000500317c02 */ /* 0x002fe40008000f00 */
.L_x_0:
[----:B------:R-:W2:Y:S02]  /*0180*/  LDCU.64 UR8, c[0x0][0x8b0] ;  /* 0x00011600ff0877ac */ /* 0x000ea40008000a00 */
[----:B--2---:R-:W-:-:S04]  /*0190*/  UISETP.NE.U32.AND UP0, UPT, UR8, URZ, UPT ;  /* 0x000000ff0800728c */ /* 0x004fc8000bf05070 */
[----:B------:R-:W-:-:S09]  /*01a0*/  UISETP.NE.AND.EX UP0, UPT, UR9, URZ, UPT, UP0 ;  /* 0x000000ff0900728c */ /* 0x000fd2000bf05300 */
[----:B------:R-:W-:Y:S05]  /*01b0*/  BRA.U UP0, `(.L_x_2) ;  /* 0x0000000100247547 */ /* 0x000fea000b800000 */
[----:B------:R-:W2:Y:S02]  /*01c0*/  LDCU.64 UR8, c[0x0][0x8a8] ;  /* 0x00011500ff0877ac */ /* 0x000ea40008000a00 */
[----:B--2---:R-:W-:-:S04]  /*01d0*/  UISETP.NE.U32.AND UP0, UPT, UR8, URZ, UPT ;  /* 0x000000ff0800728c */ /* 0x004fc8000bf05070 */
[----:B------:R-:W-:-:S09]  /*01e0*/  UISETP.NE.AND.EX UP0, UPT, UR9, URZ, UPT, UP0 ;  /* 0x000000ff0900728c */ /* 0x000fd2000bf05300 */
[----:B------:R-:W-:Y:S05]  /*01f0*/  BRA.U !UP0, `(.L_x_3) ;  /* 0x00000001080c7547 */ /* 0x000fea000b800000 */
[----:B-1----:R-:W1:Y:S02]  /*0200*/  LDC.64 R2, c[0x0][0x8a8] ;  /* 0x00022a00ff027b82 */ /* 0x002e640000000a00 */
[----:B-1----:R2:W5:Y:S01]  /*0210*/  LDG.E R47, desc[UR38][R2.64] ;  /* 0x00000026022f7981 */ /* 0x002562000c1e1900 */
[----:B------:R-:W-:Y:S05]  /*0220*/  BRA `(.L_x_2) ;  /* 0x0000000000087947 */ /* 0x000fea0003800000 */
.L_x_3:
[----:B------:R-:W2:Y:S02]  /*0230*/  LDCU UR5, c[0x0][0x8a0] ;  /* 0x00011400ff0577ac */ /* 0x000ea40008000800 */
[----:B--2---:R-:W-:Y:S02]  /*0240*/  MOV R47, UR5 ;  /* 0x00000005002f7c02 */ /* 0x004fe40008000f00 */
.L_x_2:
[----:B------:R-:W-:Y:S01]  /*0250*/  IMAD.U32 R0, RZ, RZ, UR4 ;  /* 0x00000004ff007e24 */ /* 0x000fe2000f8e00ff */
[----:B------:R-:W-:Y:S04]  /*0260*/  BSSY.RECONVERGENT B0, `(.L_x_4) ;  /* 0x000000c000007945 */ /* 0x000fe80003800200 */
[C---:B------:R-:W-:Y:S02]  /*0270*/  ISETP.NE.OR P1, PT, R0.reuse, 0x1, !P6 ;  /* 0x000000010000780c */ /* 0x040fe40007725670 */
[----:B------:R-:W-:-:S11]  /*0280*/  ISETP.NE.OR P0, PT, R0, 0x3, !P6 ;  /* 0x000000030000780c */ /* 0x000fd60007705670 */
[----:B------:R-:W-:Y:S05]  /*0290*/  @P1 BRA `(.L_x_5) ;  /* 0x0000000000201947 */ /* 0x000fea0003800000 */
[----:B------:R-:W3:Y:S02]  /*02a0*/  LDCU.64 UR8, c[0x0][0x348] ;  /* 0x00006900ff0877ac */ /* 0x000ee40008000a00 */
[----:B---3--:R-:W-:Y:S02]  /*02b0*/  UIADD3 UR10, UP1, UPT, UR8, 0x80, URZ ;  /* 0x00000080080a7890 */ /* 0x008fe4000ff3e0ff */
[----:B------:R-:W-:Y:S02]  /*02c0*/  UIADD3 UR8, UP0, UPT, UR8, 0x180, URZ ;  /* 0x0000018008087890 */ /* 0x000fe4000ff1e0ff */
[----:B------:R-:W-:Y:S02]  /*02d0*/  UIADD3.X UR11, UPT, UPT, URZ, UR9, URZ, UP1, !UPT ;  /* 0x00000009ff0b7290 */ /* 0x000fe40008ffe4ff */
[----:B------:R-:W-:-:S07]  /*02e0*/  UIADD3.X UR9, UPT, UPT, URZ, UR9, URZ, UP0, !UPT ;  /* 0x00000009ff097290 */ /* 0x000fce00087fe4ff */
[----:B------:R3:W-:Y:S02]  /*02f0*/  UTMACCTL.PF [UR10] ;  /* 0x000000000a0079b9 */ /* 0x0007e40008040000 */
[----:B------:R3:W-:Y:S02]  /*0300*/  UTMACCTL.PF [UR8] ;  /* 0x00000000080079b9 */ /* 0x0007e40008040000 */
[----:B---3--:R-:W-:Y:S01]  /*0310*/  NOP ;  /* 0x0000000000007918 */ /* 0x008fe20000000000 */
.L_x_5:
[----:B------:R-:W-:Y:S05]  /*0320*/  BSYNC.RECONVERGENT B0 ;  /* 0x0000000000007941 */ /* 0x000fea0003800200 */
.L_x_4:
[----:B------:R-:W-:Y:S04]  /*0330*/  BSSY.RECONVERGENT B0, `(.L_x_6) ;  /* 0x000000a000007945 */ /* 0x000fe80003800200 */
        /* <DEDUP_REMOVED lines=9> */
.L_x_7:
[----:B------:R-:W-:Y:S05]  /*03d0*/  BSYNC.RECONVERGENT B0 ;  /* 0x0000000000007941 */ /* 0x000fea0003800200 */
.L_x_6:
[----:B------:R-:W3:Y:S01]  /*03e0*/  LDCU.64 UR8, c[0x0][0x888] ;  /* 0x00011100ff0877ac */ /* 0x000ee20008000a00 */
[----:B------:R-:W-:Y:S02]  /*03f0*/  UISETP.EQ.U32.AND UP1, UPT, UR6, URZ, UPT ;  /* 0x000000ff0600728c */ /* 0x000fe4000bf22070 */
[----:B------:R-:W-:Y:S02]  /*0400*/  UPLOP3.LUT UP6, UPT, UPT, UPT, UPT, 0x80, 0x8 ;  /* 0x000000000008789c */ /* 0x000fe40003fcf070 */
[----:B---3--:R-:W-:-:S04]  /*0410*/  UISETP.NE.U32.AND UP0, UPT, UR8, URZ, UPT ;  /* 0x000000ff0800728c */ /* 0x008fc8000bf05070 */
[----:B------:R-:W-:-:S04]  /*0420*/  UISETP.NE.AND.EX UP0, UPT, UR9, URZ, UPT, UP0 ;  /* 0x000000ff0900728c */ /* 0x000fc8000bf05300 */
[----:B------:R-:W-:-:S04]  /*0430*/  UISETP.EQ.OR.EX UP2, UPT, UR7, URZ, !UP0, UP1 ;  /* 0x000000ff0700728c */ /* 0x000fc8000c742710 */
[----:B------:R-:W-:-:S05]  /*0440*/  UP2UR UR41, UPR, URZ, 0x4 ;  /* 0x00000004ff297883 */ /* 0x000fca0008000000 */
[----:B------:R-:W-:Y:S07]  /*0450*/  BRA.U !UP2, `(.L_x_8) ;  /* 0x000000010a207547 */ /* 0x000fee000b800000 */
[----:B------:R-:W-:Y:S01]  /*0460*/  UISETP.NE.U32.AND UP2, UPT, UR6, URZ, UPT ;  /* 0x000000ff0600728c */ /* 0x000fe2000bf45070 */
[----:B-----5:R-:W-:Y:S01]  /*0470*/  FSETP.NEU.AND P0, PT, R49, RZ, PT ;  /* 0x000000ff3100720b */ /* 0x020fe20003f0d000 */
[----:B------:R-:W-:Y:S02]  /*0480*/  USEL UR5, URZ, 0xffffffff, UP0 ;  /* 0xffffffffff057887 */ /* 0x000fe40008000000 */
[----:B------:R-:W-:-:S10]  /*0490*/  UISETP.NE.AND.EX UP2, UPT, UR7, URZ, UPT, UP2 ;  /* 0x000000ff0700728c */ /* 0x000fd4000bf45320 */
[----:B------:R-:W-:Y:S01]  /*04a0*/  VOTEU.ANY UP1, P0 ;  /* 0x0000000000ff7886 */ /* 0x000fe20000020100 */
[----:B------:R-:W-:-:S04]  /*04b0*/  @!UP2 USEL UR5, URZ, 0xffffffff, UP1 ;  /* 0xffffffffff05a887 */ /* 0x000fc80008800000 */
[----:B------:R-:W-:-:S04]  /*04c0*/  ULOP3.LUT UR5, UR5, 0x1, URZ, 0xc0, !UPT ;  /* 0x0000000105057892 */ /* 0x000fc8000f8ec0ff */
[----:B------:R-:W-:-:S11]  /*04d0*/  UISETP.NE.U32.AND UP6, UPT, UR5, 0x1, UPT ;  /* 0x000000010500788c */ /* 0x000fd6000bfc5070 */
.L_x_8:
[----:B-12---:R-:W1:Y:S02]  /*04e0*/  SHFL.IDX PT, R2, R107, RZ, 0x1f ;  /* 0x00001fff6b027589 */ /* 0x006e6400000e0000 */
[----:B-1----:R-:W-:-:S13]  /*04f0*/  ISETP.NE.AND P0, PT, R2, RZ, PT ;  /* 0x000000ff0200720c */ /* 0x002fda0003f05270 */
[----:B------:R-:W-:Y:S05]  /*0500*/  @P0 BRA `(.L_x_9) ;  /* 0x0000000400f40947 */ /* 0x000fea0003800000 */
[----:B------:R-:W-:Y:S01]  /*0510*/  ELECT P0, URZ, PT ;  /* 0x0000000000ff782f */ /* 0x000fe20003800000 */
[----:B------:R-:W-:-:S12]  /*0520*/  BSSY.RECONVERGENT B0, `(.L_x_9) ;  /* 0x000007b000007945 */ /* 0x000fd80003800200 */
[----:B------:R-:W-:Y:S05]  /*0530*/  @!P0 BRA `(.L_x_10) ;  /* 0x0000000400e48947 */ /* 0x000fea0003800000 */
[----:B------:R-:W1:Y:S01]  /*0540*/  S2UR UR7, SR_CgaCtaId ;  /* 0x00000000000779c3 */ /* 0x000e620000008800 */
[----:B------:R-:W-:Y:S01]  /*0550*/  UMOV UR8, 0x400 ;  /* 0x0000040000087882 */ /* 0x000fe20000000000 */
[----:B------:R-:W-:Y:S01]  /*0560*/  UMOV UR6, 0x1 ;  /* 0x0000000100067882 */ /* 0x000fe20000000000 */
[----:B------:R-:W-:Y:S02]  /*0570*/  UMOV UR5, 0x2 ;  /* 0x0000000200057882 */ /* 0x000fe40000000000 */
[----:B------:R-:W-:-:S04]  /*0580*/  UIADD3 UR10, UPT, UPT, -UR5, 0x100000, URZ ;  /* 0x00100000050a7890 */ /* 0x000fc8000fffe1ff */
[----:B------:R-:W-:Y:S02]  /*0590*/  USHF.L.U32 UR11, UR10, 0xb, URZ ;  /* 0x0000000b0a0b7899 */ /* 0x000fe400080006ff */
[----:B------:R-:W-:Y:S02]  /*05a0*/  USHF.L.U32 UR10, UR10, 0x1, URZ ;  /* 0x000000010a0a7899 */ /* 0x000fe400080006ff */
[----:B-1----:R-:W-:Y:S02]  /*05b0*/  ULEA UR7, UR7, UR8, 0x18 ;  /* 0x0000000807077291 */ /* 0x002fe4000f8ec0ff */
[----:B------:R-:W-:-:S04]  /*05c0*/  UIADD3 UR8, UPT, UPT, -UR6, 0x100000, URZ ;  /* 0x0010000006087890 */ /* 0x000fc8000fffe1ff */
[----:B------:R-:W-:Y:S02]  /*05d0*/  USHF.L.U32 UR9, UR8, 0xb, URZ ;  /* 0x0000000b08097899 */ /* 0x000fe400080006ff */
[----:B------:R-:W-:Y:S01]  /*05e0*/  USHF.L.U32 UR8, UR8, 0x1, URZ ;  /* 0x0000000108087899 */ /* 0x000fe200080006ff */
[----:B------:R-:W1:Y:S11]  /*05f0*/  FENCE.VIEW.ASYNC.S ;  /* 0x00000000000073c6 */ /* 0x000e760000000000 */
[----:B-1----:R1:W2:Y:S01]  /*0600*/  SYNCS.EXCH.64 URZ, [UR7], UR8 ;  /* 0x0000000807ff75b2 */ /* 0x0022a20008000100 */
[----:B------:R1:W3:Y:S01]  /*0610*/  SYNCS.EXCH.64 URZ, [UR7+0x1b0], UR10 ;  /* 0x0001b00a07ff75b2 */ /* 0x0002e20008000100 */
[----:B------:R1:W4:Y:S01]  /*0620*/  SYNCS.EXCH.64 URZ, [UR7+0x8], UR8 ;  /* 0x0000080807ff75b2 */ /* 0x0003220008000100 */
[----:B------:R1:W1:Y:S01]  /*0630*/  SYNCS.EXCH.64 URZ, [UR7+0x1b8], UR10 ;  /* 0x0001b80a07ff75b2 */ /* 0x0002620008000100 */
        /* <DEDUP_REMOVED lines=104> */
[----:B--234-:R-:W-:Y:S01]  /*0cc0*/  NOP ;  /* 0x0000000000007918 */ /* 0x01cfe20000000000 */
.L_x_10:
[----:B-1----:R-:W-:Y:S05]  /*0cd0*/  BSYNC.RECONVERGENT B0 ;  /* 0x0000000000007941 */ /* 0x002fea0003800200 */
.L_x_9:
[----:B------:R-:W1:Y:S01]  /*0ce0*/  SHFL.IDX PT, R2, R107, RZ, 0x1f ;  /* 0x00001fff6b027589 */ /* 0x000e6200000e0000 */
[----:B------:R-:W-:Y:S01]  /*0cf0*/  NOP ;  /* 0x0000000000007918 */ /* 0x000fe20000000000 */
[----:B-1----:R-:W-:-:S13]  /*0d00*/  ISETP.NE.AND P0, PT, R2, 0x1, PT ;  /* 0x000000010200780c */ /* 0x002fda0003f05270 */
[----:B------:R-:W-:Y:S05]  /*0d10*/  @P0 BRA `(.L_x_11) ;  /* 0x0000000000400947 */ /* 0x000fea0003800000 */
[----:B------:R-:W1:Y:S01]  /*0d20*/  S2UR UR7, SR_CgaCtaId ;  /* 0x00000000000779c3 */ /* 0x000e620000008800 */
[----:B------:R-:W-:Y:S01]  /*0d30*/  UMOV UR8, 0x400 ;  /* 0x0000040000087882 */ /* 0x000fe20000000000 */
[----:B------:R-:W-:Y:S01]  /*0d40*/  UMOV UR6, 0x20 ;  /* 0x0000002000067882 */ /* 0x000fe20000000000 */
[----:B------:R-:W-:Y:S01]  /*0d50*/  UMOV UR5, 0x80 ;  /* 0x0000008000057882 */ /* 0x000fe20000000000 */
[----:B------:R-:W-:Y:S01]  /*0d60*/  ELECT P0, URZ, PT ;  /* 0x0000000000ff782f */ /* 0x000fe20003800000 */
        /* <DEDUP_REMOVED lines=8> */
[----:B-1----:R1:W2:Y:S01]  /*0df0*/  SYNCS.EXCH.64 URZ, [UR7+0x360], UR8 ;  /* 0x0003600807ff75b2 */ /* 0x0022a20008000100 */
[----:B------:R1:W3:Y:S01]  /*0e00*/  SYNCS.EXCH.64 URZ, [UR7+0x368], UR10 ;  /* 0x0003680a07ff75b2 */ /* 0x0002e20008000100 */
[----:B------:R-:W-:Y:S01]  /*0e10*/  NOP ;  /* 0x0000000000007918 */ /* 0x000fe20000000000 */
.L_x_11:
[----:B------:R-:W4:Y:S01]  /*0e20*/  SHFL.IDX PT, R2, R107, RZ, 0x1f ;  /* 0x00001fff6b027589 */ /* 0x000f2200000e0000 */
[----:B------:R-:W-:Y:S01]  /*0e30*/  NOP ;  /* 0x0000000000007918 */ /* 0x000fe20000000000 */
[----:B----4-:R-:W-:-:S13]  /*0e40*/  ISETP.NE.AND P0, PT, R2, 0x3, PT ;  /* 0x000000030200780c */ /* 0x010fda0003f05270 */
[----:B------:R-:W-:Y:S05]  /*0e50*/  @P0 BRA `(.L_x_12) ;  /* 0x0000000000300947 */ /* 0x000fea0003800000 */
[----:B------:R-:W4:Y:S01]  /*0e60*/  S2UR UR6, SR_CgaCtaId ;  /* 0x00000000000679c3 */ /* 0x000f220000008800 */
[----:B-1----:R-:W-:Y:S01]  /*0e70*/  UMOV UR7, 0x400 ;  /* 0x0000040000077882 */ /* 0x002fe20000000000 */
[----:B------:R-:W-:Y:S01]  /*0e80*/  UMOV UR5, 0x20 ;  /* 0x0000002000057882 */ /* 0x000fe20000000000 */
[----:B------:R-:W-:Y:S01]  /*0e90*/  ELECT P0, URZ, PT ;  /* 0x0000000000ff782f */ /* 0x000fe20003800000 */
[----:B------:R-:W-:-:S04]  /*0ea0*/  UIADD3 UR8, UPT, UPT, -UR5, 0x100000, URZ ;  /* 0x0010000005087890 */ /* 0x000fc8000fffe1ff */
[----:B------:R-:W-:Y:S02]  /*0eb0*/  USHF.L.U32 UR9, UR8, 0xb, URZ ;  /* 0x0000000b08097899 */ /* 0x000fe400080006ff */
[----:B------:R-:W-:Y:S02]  /*0ec0*/  USHF.L.U32 UR8, UR8, 0x1, URZ ;  /* 0x0000000108087899 */ /* 0x000fe400080006ff */
[----:B----4-:R-:W-:Y:S01]  /*0ed0*/  ULEA UR6, UR6, UR7, 0x18 ;  /* 0x0000000706067291 */ /* 0x010fe2000f8ec0ff */
[----:B------:R-:W1:Y:S11]  /*0ee0*/  FENCE.VIEW.ASYNC.S ;  /* 0x00000000000073c6 */ /* 0x000e760000000000 */
[----:B-1----:R4:W1:Y:S01]  /*0ef0*/  SYNCS.EXCH.64 URZ, [UR6+0x370], UR8 ;  /* 0x0003700806ff75b2 */ /* 0x0028620008000100 */
[----:B------:R4:W1:Y:S02]  /*0f00*/  SYNCS.EXCH.64 URZ, [UR6+0x378], UR8 ;  /* 0x0003780806ff75b2 */ /* 0x0008640008000100 */
[----:B----4-:R-:W-:Y:S01]  /*0f10*/  NOP ;  /* 0x0000000000007918 */ /* 0x010fe20000000000 */
.L_x_12:
[----:B------:R-:W4:Y:S01]  /*0f20*/  SHFL.IDX PT, R2, R107, RZ, 0x1f ;  /* 0x00001fff6b027589 */ /* 0x000f2200000e0000 */
[----:B------:R-:W-:Y:S01]  /*0f30*/  NOP ;  /* 0x0000000000007918 */ /* 0x000fe20000000000 */
[----:B----4-:R-:W-:-:S13]  /*0f40*/  ISETP.NE.AND P0, PT, R2, 0x4, PT ;  /* 0x000000040200780c */ /* 0x010fda0003f05270 */
[----:B------:R-:W-:Y:S05]  /*0f50*/  @P0 BRA `(.L_x_13) ;  /* 0x0000000000440947 */ /* 0x000fea0003800000 */
[----:B------:R-:W4:Y:S01]  /*0f60*/  S2UR UR6, SR_CgaCtaId ;  /* 0x00000000000679c3 */ /* 0x000f220000008800 */
[----:B-1----:R-:W-:Y:S01]  /*0f70*/  UMOV UR8, 0x1e0 ;  /* 0x000001e000087882 */ /* 0x002fe20000000000 */
[----:B------:R-:W-:Y:S01]  /*0f80*/  UMOV UR7, 0x400 ;  /* 0x0000040000077882 */ /* 0x000fe20000000000 */
[----:B------:R-:W-:Y:S01]  /*0f90*/  USEL UR8, UR8, 0x1a0, UP6 ;  /* 0x000001a008087887 */ /* 0x000fe2000b000000 */
[----:B------:R-:W-:Y:S01]  /*0fa0*/  UMOV UR5, 0x1 ;  /* 0x0000000100057882 */ /* 0x000fe20000000000 */
[----:B------:R-:W-:Y:S01]  /*0fb0*/  ELECT P0, URZ, PT ;  /* 0x0000000000ff782f */ /* 0x000fe20003800000 */
[----:B------:R-:W-:-:S04]  /*0fc0*/  UIADD3 UR10, UPT, UPT, -UR5, 0x100000, URZ ;  /* 0x00100000050a7890 */ /* 0x000fc8000fffe1ff */
[----:B------:R-:W-:Y:S02]  /*0fd0*/  USHF.L.U32 UR11, UR10, 0xb, URZ ;  /* 0x0000000b0a0b7899 */ /* 0x000fe400080006ff */
[----:B------:R-:W-:Y:S02]  /*0fe0*/  USHF.L.U32 UR10, UR10, 0x1, URZ ;  /* 0x000000010a0a7899 */ /* 0x000fe400080006ff */
        /* <DEDUP_REMOVED lines=8> */
.L_x_13:
[----:B------:R-:W4:Y:S01]  /*1070*/  SHFL.IDX PT, R2, R107, RZ, 0x1f ;  /* 0x00001fff6b027589 */ /* 0x000f2200000e0000 */
[----:B------:R-:W1:Y:S01]  /*1080*/  S2UR UR40, SR_CgaCtaId ;  /* 0x00000000002879c3 */ /* 0x000e620000008800 */
[----:B------:R-:W-:Y:S01]  /*1090*/  NOP ;  /* 0x0000000000007918 */ /* 0x000fe20000000000 */
[----:B----4-:R-:W-:-:S13]  /*10a0*/  ISETP.NE.AND P0, PT, R2, 0x5, PT ;  /* 0x000000050200780c */ /* 0x010fda0003f05270 */
[----:B-1----:R-:W-:Y:S05]  /*10b0*/  @P0 BRA `(.L_x_14) ;  /* 0x0000000000440947 */ /* 0x002fea0003800000 */
[----:B------:R-:W-:Y:S01]  /*10c0*/  UMOV UR7, 0x400 ;  /* 0x0000040000077882 */ /* 0x000fe20000000000 */
[----:B------:R-:W-:Y:S01]  /*10d0*/  UMOV UR6, 0x1 ;  /* 0x0000000100067882 */ /* 0x000fe20000000000 */
[----:B------:R-:W-:Y:S01]  /*10e0*/  UMOV UR5, 0x80 ;  /* 0x0000008000057882 */ /* 0x000fe20000000000 */
[----:B------:R-:W-:Y:S02]  /*10f0*/  ULEA UR7, UR40, UR7, 0x18 ;  /* 0x0000000728077291 */ /* 0x000fe4000f8ec0ff */
[----:B------:R-:W-:-:S04]  /*1100*/  UIADD3 UR8, UPT, UPT, -UR6, 0x100000, URZ ;  /* 0x0010000006087890 */ /* 0x000fc8000fffe1ff */
[----:B------:R-:W-:Y:S02]  /*1110*/  USHF.L.U32 UR9, UR8, 0xb, URZ ;  /* 0x0000000b08097899 */ /* 0x000fe400080006ff */
[----:B------:R-:W-:Y:S02]  /*1120*/  USHF.L.U32 UR8, UR8, 0x1, URZ ;  /* 0x0000000108087899 */ /* 0x000fe400080006ff */
[----:B------:R-:W-:-:S04]  /*1130*/  UIADD3 UR10, UPT, UPT, -UR5, 0x100000, URZ ;  /* 0x00100000050a7890 */ /* 0x000fc8000fffe1ff */
[----:B------:R-:W-:Y:S02]  /*1140*/  USHF.L.U32 UR11, UR10, 0xb, URZ ;  /* 0x0000000b0a0b7899 */ /* 0x000fe400080006ff */
[----:B------:R-:W-:Y:S01]  /*1150*/  USHF.L.U32 UR10, UR10, 0x1, URZ ;  /* 0x000000010a0a7899 */ /* 0x000fe200080006ff */
[----:B------:R-:W-:Y:S01]  /*1160*/  ELECT P0, URZ, PT ;  /* 0x0000000000ff782f */ /* 0x000fe20003800000 */
[----:B------:R-:W1:Y:S02]  /*1170*/  FENCE.VIEW.ASYNC.S ;  /* 0x00000000000073c6 */ /* 0x000e640000000000 */
[----:B-1----:R1:W4:Y:S08]  /*1180*/  SYNCS.EXCH.64 URZ, [UR7+0x390], UR8 ;  /* 0x0003900807ff75b2 */ /* 0x0023300008000100 */
[----:B------:R1:W1:Y:S01]  /*1190*/  SYNCS.EXCH.64 URZ, [UR7+0x3a0], UR10 ;  /* 0x0003a00a07ff75b2 */ /* 0x0002620008000100 */
[----:B------:R1:W1:Y:S01]  /*11a0*/  SYNCS.EXCH.64 URZ, [UR7+0x398], UR8 ;  /* 0x0003980807ff75b2 */ /* 0x0002620008000100 */
[----:B------:R1:W1:Y:S01]  /*11b0*/  SYNCS.EXCH.64 URZ, [UR7+0x3a8], UR10 ;  /* 0x0003a80a07ff75b2 */ /* 0x0002620008000100 */
[----:B------:R-:W-:Y:S01]  /*11c0*/  NOP ;  /* 0x0000000000007918 */ /* 0x000fe20000000000 */
.L_x_14:
[----:B------:R-:W2:Y:S01]  /*11d0*/  LDCU UR5, c[0x0][0x36c] ;  /* 0x00006d80ff0577ac */ /* 0x000ea20008000800 */
[----:B------:R-:W-:Y:S01]  /*11e0*/  ISETP.NE.OR P6, PT, R0, 0x2, !P6 ;  /* 0x000000020000780c */ /* 0x000fe200077c5670 */
[----:B------:R-:W-:Y:S01]  /*11f0*/  NOP ;  /* 0x0000000000007918 */ /* 0x000fe20000000000 */
[----:B------:R-:W-:Y:S01]  /*1200*/  LOP3.LUT R8, R101, 0x1f, RZ, 0xc0, !PT ;  /* 0x0000001f65087812 */ /* 0x000fe200078ec0ff */
[----:B------:R-:W-:Y:S02]  /*1210*/  UISETP.NE.AND UP5, UPT, UR4, 0x2, UPT ;  /* 0x000000020400788c */ /* 0x000fe4000bfa5270 */
[----:B------:R-:W-:Y:S02]  /*1220*/  UISETP.NE.AND UP4, UPT, UR4, URZ, UPT ;  /* 0x000000ff0400728c */ /* 0x000fe4000bf85270 */
[----:B--2---:R-:W-:-:S09]  /*1230*/  UISETP.EQ.U32.AND UP1, UPT, UR5, 0x1, UPT ;  /* 0x000000010500788c */ /* 0x004fd2000bf22070 */
[----:B------:R-:W-:Y:S05]  /*1240*/  BRA.U !UP1, `(.L_x_15) ;  /* 0x0000000109087547 */ /* 0x000fea000b800000 */
[----:B-1-34-:R-:W-:Y:S01]  /*1250*/  UCGABAR_ARV ;  /* 0x00000000000079c7 */ /* 0x01afe20008000000 */
[----:B------:R-:W-:Y:S05]  /*1260*/  BRA `(.L_x_16) ;  /* 0x0000000000047947 */ /* 0x000fea0003800000 */
.L_x_15:
[----:B-1-34-:R-:W-:Y:S01]  /*1270*/  NOP ;  /* 0x0000000000007918 */ /* 0x01afe20000000000 */
.L_x_16:
[----:B------:R-:W1:Y:S01]  /*1280*/  S2R R111, SR_CTAID.Y ;  /* 0x00000000006f7919 */ /* 0x000e620000002600 */
[----:B------:R-:W2:Y:S01]  /*1290*/  S2UR UR6, SR_CTAID.X ;  /* 0x00000000000679c3 */ /* 0x000ea20000002500 */
[----:B------:R-:W-:-:S05]  /*12a0*/  CS2R.32 R91, SR_CgaSize ;  /* 0x00000000005b7805 */ /* 0x000fca0000008a00 */
[----:B------:R-:W-:-:S05]  /*12b0*/  IMAD R91, R91, -0xa0, RZ ;  /* 0xffffff605b5b7824 */ /* 0x000fca00078e02ff */
[----:B------:R-:W-:-:S14]  /*12c0*/  R2UR UR7, R91 ;  /* 0x000000005b0772ca */ /* 0x000fdc00000e0000 */
[----:B------:R-:W3:Y:S01]  /*12d0*/  LDCU UR7, c[0x0][UR7+0x2b0] ;  /* 0x00005600070777ac */ /* 0x000ee20008000800 */
[----:B------:R-:W-:-:S05]  /*12e0*/  CS2R.32 R91, SR_CgaSize ;  /* 0x00000000005b7805 */ /* 0x000fca0000008a00 */
[----:B------:R-:W-:-:S05]  /*12f0*/  IMAD R91, R91, -0xa0, RZ ;  /* 0xffffff605b5b7824 */ /* 0x000fca00078e02ff */
[----:B------:R-:W-:-:S14]  /*1300*/  R2UR UR5, R91 ;  /* 0x000000005b0572ca */ /* 0x000fdc00000e0000 */
[----:B------:R-:W4:Y:S01]  /*1310*/  LDCU UR5, c[0x0][UR5+0x2b4] ;  /* 0x00005680050577ac */ /* 0x000f220008000800 */
[----:B------:R-:W-:-:S05]  /*1320*/  CS2R.32 R79, SR_CgaSize ;  /* 0x00000000004f7805 */ /* 0x000fca0000008a00 */
[----:B------:R-:W-:-:S06]  /*1330*/  IMAD R79, R79, -0xa0, RZ ;  /* 0xffffff604f4f7824 */ /* 0x000fcc00078e02ff */
[----:B------:R-:W4:Y:S01]  /*1340*/  LDC R79, c[0x0][R79+0x2a4] ;  /* 0x0000a9004f4f7b82 */ /* 0x000f220000000800 */
[----:B------:R-:W-:Y:S02]  /*1350*/  USHF.L.U32 UR36, UR40, 0xa, URZ ;  /* 0x0000000a28247899 */ /* 0x000fe400080006ff */
[----:B------:R-:W-:Y:S02]  /*1360*/  USHF.L.U32 UR22, UR40, 0x4, URZ ;  /* 0x0000000428167899 */ /* 0x000fe400080006ff */
[----:B------:R-:W-:Y:S02]  /*1370*/  ULOP3.LUT UR36, UR36, 0x400, URZ, 0xc0, !UPT ;  /* 0x0000040024247892 */ /* 0x000fe4000f8ec0ff */
[----:B------:R-:W-:Y:S01]  /*1380*/  ULOP3.LUT UR22, UR22, 0x10, URZ, 0xc0, !UPT ;  /* 0x0000001016167892 */ /* 0x000fe2000f8ec0ff */
[----:B------:R-:W4:Y:S01]  /*1390*/  LDC R11, c[0x0][0xb24] ;  /* 0x0002c900ff0b7b82 */ /* 0x000f220000000800 */
[----:B------:R-:W-:Y:S01]  /*13a0*/  UISETP.NE.AND UP2, UPT, UR4, 0x2, UPT ;  /* 0x000000020400788c */ /* 0x000fe2000bf45270 */
[----:B--2---:R-:W-:-:S02]  /*13b0*/  I2FP.F32.U32 R90, UR6 ;  /* 0x00000006005a7c45 */ /* 0x004fc40008201000 */
[----:B------:R-:W-:-:S05]  /*13c0*/  CS2R.32 R3, SR_CgaSize ;  /* 0x0000000000037805 */ /* 0x000fca0000008a00 */
[----:B------:R-:W-:-:S06]  /*13d0*/  IMAD R3, R3, -0xa0, RZ ;  /* 0xffffff6003037824 */ /* 0x000fcc00078e02ff */
[----:B------:R-:W2:Y:S01]  /*13e0*/  LDC R3, c[0x0][R3+0x2a0] ;  /* 0x0000a80003037b82 */ /* 0x000ea20000000800 */
[----:B------:R-:W-:Y:S01]  /*13f0*/  MOV R91, UR6 ;  /* 0x00000006005b7c02 */ /* 0x000fe20008000f00 */
[----:B---3--:R-:W-:Y:S01]  /*1400*/  FMUL R90, R90, UR7 ;  /* 0x000000075a5a7c20 */ /* 0x008fe20008400000 */
[----:B-1----:R-:W-:-:S05]  /*1410*/  I2FP.F32.U32 R2, R111 ;  /* 0x0000006f00027245 */ /* 0x002fca0000201000 */
[----:B------:R-:W1:Y:S01]  /*1420*/  S2UR UR45, SR_CTAID.Z ;  /* 0x00000000002d79c3 */ /* 0x000e620000002700 */
[----:B------:R-:W3:Y:S01]  /*1430*/  F2I.U32.TRUNC.NTZ R90, R90 ;  /* 0x0000005a005a7305 */ /* 0x000ee2000020f000 */
[----:B----4-:R-:W-:Y:S01]  /*1440*/  FMUL R2, R2, UR5 ;  /* 0x0000000502027c20 */ /* 0x010fe20008400000 */
[----:B------:R-:W4:Y:S01]  /*1450*/  LDCU UR5, c[0x0][0xb30] ;  /* 0x00016600ff0577ac */ /* 0x000f220008000800 */
[----:B------:R-:W-:-:S04]  /*1460*/  ISETP.GE.AND P0, PT, R11, 0x1, PT ;  /* 0x000000010b00780c */ /* 0x000fc80003f06270 */
[----:B------:R-:W1:Y:S01]  /*1470*/  LDC R40, c[0x0][0xb24] ;  /* 0x0002c900ff287b82 */ /* 0x000e620000000800 */
[----:B------:R-:W4:Y:S01]  /*1480*/  F2I.U32.TRUNC.NTZ R0, R2 ;  /* 0x0000000200007305 */ /* 0x000f22000020f000 */
[----:B---3--:R-:W-:-:S05]  /*1490*/  IADD3 R90, PT, PT, -R90, RZ, RZ ;  /* 0x000000ff5a5a7210 */ /* 0x008fca0007ffe1ff */
[----:B--2---:R-:W-:Y:S01]  /*14a0*/  IMAD R90, R3, R90, UR6 ;  /* 0x00000006035a7e24 */ /* 0x004fe2000f8e025a */
[----:B----4-:R-:W-:-:S05]  /*14b0*/  IADD3 R0, PT, PT, -R0, RZ, RZ ;  /* 0x000000ff00007210 */ /* 0x010fca0007ffe1ff */
[----:B------:R-:W-:Y:S01]  /*14c0*/  IMAD R79, R79, R0, R111 ;  /* 0x000000004f4f7224 */ /* 0x000fe200078e026f */
[----:B------:R-:W-:Y:S01]  /*14d0*/  PRMT R0, RZ, 0x7610, R0 ;  /* 0x00007610ff007816 */ /* 0x000fe20000000000 */
[----:B------:R-:W-:Y:S06]  /*14e0*/  BRA.U UP4, `(.L_x_17) ;  /* 0x0000000104207547 */ /* 0x000fec000b800000 */
[C---:B------:R-:W-:Y:S02]  /*14f0*/  ISETP.NE.AND P3, PT, R79.reuse, RZ, PT ;  /* 0x000000ff4f00720c */ /* 0x040fe40003f65270 */
[----:B------:R-:W-:Y:S02]  /*1500*/  ISETP.NE.AND P1, PT, R79, RZ, PT ;  /* 0x000000ff4f00720c */ /* 0x000fe40003f25270 */
[C---:B------:R-:W-:Y:S02]  /*1510*/  ISETP.NE.AND P2, PT, R90.reuse, 0x1, PT ;  /* 0x000000015a00780c */ /* 0x040fe40003f45270 */
[----:B------:R-:W-:Y:S02]  /*1520*/  SEL R0, RZ, 0x2, P3 ;  /* 0x00000002ff007807 */ /* 0x000fe40001800000 */
[----:B------:R-:W-:Y:S02]  /*1530*/  ISETP.EQ.OR P1, PT, R90, RZ, !P1 ;  /* 0x000000ff5a00720c */ /* 0x000fe40004f22670 */
[----:B------:R-:W-:-:S02]  /*1540*/  SEL R0, R0, 0x2, P2 ;  /* 0x0000000200007807 */ /* 0x000fc40001000000 */
[----:B------:R-:W-:-:S05]  /*1550*/  SEL R3, RZ, 0x1, !P1 ;  /* 0x00000001ff037807 */ /* 0x000fca0004800000 */
[----:B------:R-:W-:Y:S02]  /*1560*/  IMAD.IADD R0, R3, 0x1, R0 ;  /* 0x0000000103007824 */ /* 0x000fe400078e0200 */
.L_x_17:
[----:B------:R-:W-:Y:S05]  /*1570*/  @!P0 BRA `(.L_x_18) ;  /* 0x0000000000b88947 */ /* 0x000fea0003800000 */
[----:B------:R-:W2:Y:S01]  /*1580*/  LDC.64 R4, c[0x0][0xb18] ;  /* 0x0002c600ff047b82 */ /* 0x000ea20000000a00 */
[----:B------:R-:W-:-:S07]  /*1590*/  ISETP.NE.AND P0, PT, R11, 0x1, PT ;  /* 0x000000010b00780c */ /* 0x000fce0003f05270 */
[----:B------:R-:W3:Y:S08]  /*15a0*/  LDC R10, c[0x0][0xb0c] ;  /* 0x0002c300ff0a7b82 */ /* 0x000ef00000000800 */
[----:B------:R-:W4:Y:S08]  /*15b0*/  LDC R13, c[0x0][0x370] ;  /* 0x0000dc00ff0d7b82 */ /* 0x000f300000000800 */
[----:B------:R-:W1:Y:S01]  /*15c0*/  LDC R12, c[0x0][0x374] ;  /* 0x0000dd00ff0c7b82 */ /* 0x000e620000000800 */
[----:B--2---:R-:W-:-:S07]  /*15d0*/  ISETP.NE.AND P1, PT, R4, 0x1, PT ;  /* 0x000000010400780c */ /* 0x004fce0003f25270 */
[----:B------:R-:W4:Y:S01]  /*15e0*/  LDC.64 R6, c[0x0][0xb10] ;  /* 0x0002c400ff067b82 */ /* 0x000f220000000a00 */
[----:B---3--:R-:W-:-:S07]  /*15f0*/  ISETP.NE.AND P2, PT, R10, 0x1, PT ;  /* 0x000000010a00780c */ /* 0x008fce0003f45270 */
[----:B------:R-:W2:Y:S08]  /*1600*/  LDC R9, c[0x0][0xb20] ;  /* 0x0002c800ff097b82 */ /* 0x000eb00000000800 */
[----:B------:R-:W3:Y:S01]  /*1610*/  LDC.64 R2, c[0x0][0xb28] ;  /* 0x0002ca00ff027b82 */ /* 0x000ee20000000a00 */
[----:B-1----:R-:W-:-:S04]  /*1620*/  IMAD.HI.U32 R14, R12, R5, RZ ;  /* 0x000000050c0e7227 */ /* 0x002fc800078e00ff */
[----:B----4-:R-:W-:-:S04]  /*1630*/  IMAD.HI.U32 R16, R13, R6, RZ ;  /* 0x000000060d107227 */ /* 0x010fc800078e00ff */
[----:B------:R-:W-:Y:S01]  /*1640*/  IMAD.HI.U32 R18, R91, R6, RZ ;  /* 0x000000065b127227 */ /* 0x000fe200078e00ff */
[----:B------:R-:W-:Y:S02]  /*1650*/  @P2 SHF.R.U32.HI R13, RZ, R7, R16 ;  /* 0x00000007ff0d2219 */ /* 0x000fe40000011610 */
[----:B--2---:R-:W-:Y:S01]  /*1660*/  @P1 SHF.R.U32.HI R12, RZ, R9, R14 ;  /* 0x00000009ff0c1219 */ /* 0x004fe2000001160e */
[----:B------:R-:W-:Y:S01]  /*1670*/  IMAD.HI.U32 R16, R111, R5, RZ ;  /* 0x000000056f107227 */ /* 0x000fe200078e00ff */
[----:B------:R-:W-:-:S04]  /*1680*/  SHF.R.U32.HI R18, RZ, R7, R18 ;  /* 0x00000007ff127219 */ /* 0x000fc80000011612 */
[----:B------:R-:W-:Y:S01]  /*1690*/  SHF.R.U32.HI R16, RZ, R9, R16 ;  /* 0x00000009ff107219 */ /* 0x000fe20000011610 */
[----:B---3--:R-:W-:Y:S01]  /*16a0*/  IMAD.HI.U32 R14, R12, R2, RZ ;  /* 0x000000020c0e7227 */ /* 0x008fe200078e00ff */
[----:B------:R-:W-:Y:S02]  /*16b0*/  SEL R7, R91, R18, !P2 ;  /* 0x000000125b077207 */ /* 0x000fe40005000000 */
[----:B------:R-:W-:Y:S01]  /*16c0*/  SEL R5, R111, R16, !P1 ;  /* 0x000000106f057207 */ /* 0x000fe20004800000 */
[----:B------:R-:W-:Y:S01]  /*16d0*/  IMAD.HI.U32 R6, R13, R2, RZ ;  /* 0x000000020d067227 */ /* 0x000fe200078e00ff */
[-C--:B------:R-:W-:Y:S02]  /*16e0*/  @P0 SHF.R.U32.HI R12, RZ, R3.reuse, R14 ;  /* 0x00000003ff0c0219 */ /* 0x080fe4000001160e */
[----:B------:R-:W-:Y:S02]  /*16f0*/  IADD3 R9, PT, PT, -R5, RZ, RZ ;  /* 0x000000ff05097210 */ /* 0x000fe40007ffe1ff */
[----:B------:R-:W-:Y:S01]  /*1700*/  @P0 SHF.R.U32.HI R13, RZ, R3, R6 ;  /* 0x00000003ff0d0219 */ /* 0x000fe20000011606 */
[----:B------:R-:W-:-:S02]  /*1710*/  IMAD R12, R12, R11, RZ ;  /* 0x0000000b0c0c7224 */ /* 0x000fc400078e02ff */
[----:B------:R-:W-:Y:S02]  /*1720*/  IMAD R9, R4, R9, R111 ;  /* 0x0000000904097224 */ /* 0x000fe400078e026f */
[----:B------:R-:W-:Y:S01]  /*1730*/  IMAD R6, R13, R11, RZ ;  /* 0x0000000b0d067224 */ /* 0x000fe200078e02ff */
[----:B------:R-:W-:-:S04]  /*1740*/  ISETP.GE.AND P1, PT, R5, R12, PT ;  /* 0x0000000c0500720c */ /* 0x000fc80003f26270 */
[----:B------:R-:W-:Y:S01]  /*1750*/  ISETP.GE.OR P1, PT, R7, R6, P1 ;  /* 0x000000060700720c */ /* 0x000fe20000f26670 */
[----:B------:R-:W-:-:S05]  /*1760*/  IMAD.HI.U32 R6, R5, R2, RZ ;  /* 0x0000000205067227 */ /* 0x000fca00078e00ff */
[----:B------:R-:W-:-:S04]  /*1770*/  SHF.R.U32.HI R6, RZ, R3, R6 ;  /* 0x00000003ff067219 */ /* 0x000fc80000011606 */
[----:B------:R-:W-:-:S03]  /*1780*/  SEL R6, R5, R6, !P0 ;  /* 0x0000000605067207 */ /* 0x000fc60004000000 */
[----:B------:R-:W-:Y:S01]  /*1790*/  @!P1 IMAD.HI.U32 R12, R7, R2, RZ ;  /* 0x00000002070c9227 */ /* 0x000fe200078e00ff */
[----:B------:R-:W-:-:S04]  /*17a0*/  IADD3 R2, PT, PT, -R6, RZ, RZ ;  /* 0x000000ff06027210 */ /* 0x000fc80007ffe1ff */
[----:B------:R-:W-:Y:S01]  /*17b0*/  @!P1 SHF.R.U32.HI R12, RZ, R3, R12 ;  /* 0x00000003ff0c9219 */ /* 0x000fe2000001160c */
[----:B------:R-:W-:-:S03]  /*17c0*/  IMAD R2, R11, R2, R5 ;  /* 0x000000020b027224 */ /* 0x000fc600078e0205 */
[----:B------:R-:W-:-:S05]  /*17d0*/  @!P1 SEL R3, R7, R12, !P0 ;  /* 0x0000000c07039207 */ /* 0x000fca0004000000 */
[--C-:B------:R-:W-:Y:S02]  /*17e0*/  @!P1 IMAD.IADD R6, R6, 0x1, -R3.reuse ;  /* 0x0000000106069824 */ /* 0x100fe400078e0a03 */
[----:B------:R-:W-:Y:S01]  /*17f0*/  @!P1 IMAD R3, R2, R13, R3 ;  /* 0x0000000d02039224 */ /* 0x000fe200078e0203 */
[----:B------:R-:W-:Y:S01]  /*1800*/  IADD3 R2, PT, PT, -R7, RZ, RZ ;  /* 0x000000ff07027210 */ /* 0x000fe20007ffe1ff */
[----:B------:R-:W-:Y:S02]  /*1810*/  @!P1 IMAD R5, R6, R11, R7 ;  /* 0x0000000b06059224 */ /* 0x000fe400078e0207 */
[----:B------:R-:W-:Y:S02]  /*1820*/  @!P1 IMAD.MOV.U32 R7, RZ, RZ, R3 ;  /* 0x000000ffff079224 */ /* 0x000fe400078e0003 */
[----:B------:R-:W-:Y:S02]  /*1830*/  IMAD R2, R10, R2, R91 ;  /* 0x000000020a027224 */ /* 0x000fe400078e025b */
[----:B------:R-:W-:-:S02]  /*1840*/  IMAD R111, R5, R4, R9 ;  /* 0x00000004056f7224 */ /* 0x000fc400078e0209 */
[----:B------:R-:W-:Y:S02]  /*1850*/  IMAD R91, R7, R10, R2 ;  /* 0x0000000a075b7224 */ /* 0x000fe400078e0202 */
.L_x_18:
[----:B------:R-:W-:-:S09]  /*1860*/  UISETP.NE.AND UP3, UPT, UR5, 0x1, UPT ;  /* 0x000000010500788c */ /* 0x000fd2000bf65270 */
[----:B------:R-:W-:Y:S05]  /*1870*/  BRA.U UP3, `(.L_x_19) ;  /* 0x0000000103407547 */ /* 0x000fea000b800000 */
[----:B------:R-:W2:Y:S08]  /*1880*/  LDC.64 R4, c[0x0][0xb10] ;  /* 0x0002c400ff047b82 */ /* 0x000eb00000000a00 */
[----:B------:R-:W3:Y:S08]  /*1890*/  LDC.64 R2, c[0x0][0xb18] ;  /* 0x0002c600ff027b82 */ /* 0x000ef00000000a00 */
[----:B------:R-:W4:Y:S08]  /*18a0*/  LDC R6, c[0x0][0xb20] ;  /* 0x0002c800ff067b82 */ /* 0x000f300000000800 */
[----:B------:R-:W1:Y:S01]  /*18b0*/  LDC R10, c[0x0][0xb0c] ;  /* 0x0002c300ff0a7b82 */ /* 0x000e620000000800 */
[----:B--2---:R-:W-:-:S05]  /*18c0*/  IMAD.HI.U32 R4, R91, R4, RZ ;  /* 0x000000045b047227 */ /* 0x004fca00078e00ff */
[----:B------:R-:W-:Y:S01]  /*18d0*/  SHF.R.U32.HI R4, RZ, R5, R4 ;  /* 0x00000005ff047219 */ /* 0x000fe20000011604 */
[----:B---3--:R-:W-:Y:S01]  /*18e0*/  IMAD.HI.U32 R3, R111, R3, RZ ;  /* 0x000000036f037227 */ /* 0x008fe200078e00ff */
[----:B------:R-:W-:-:S04]  /*18f0*/  ISETP.NE.AND P0, PT, R2, 0x1, PT ;  /* 0x000000010200780c */ /* 0x000fc80003f05270 */
[----:B----4-:R-:W-:-:S04]  /*1900*/  SHF.R.U32.HI R6, RZ, R6, R3 ;  /* 0x00000006ff067219 */ /* 0x010fc80000011603 */
[----:B------:R-:W-:Y:S02]  /*1910*/  SEL R3, R111, R6, !P0 ;  /* 0x000000066f037207 */ /* 0x000fe40004000000 */
[----:B-1----:R-:W-:-:S04]  /*1920*/  ISETP.NE.AND P1, PT, R10, 0x1, PT ;  /* 0x000000010a00780c */ /* 0x002fc80003f25270 */
[----:B------:R-:W-:-:S05]  /*1930*/  SEL R4, R91, R4, !P1 ;  /* 0x000000045b047207 */ /* 0x000fca0004800000 */
[----:B------:R-:W-:Y:S02]  /*1940*/  IMAD.IADD R5, R3, 0x1, -R4 ;  /* 0x0000000103057824 */ /* 0x000fe400078e0a04 */
[----:B------:R-:W-:Y:S02]  /*1950*/  IMAD.IADD R3, R4, 0x1, -R3 ;  /* 0x0000000104037824 */ /* 0x000fe400078e0a03 */
[----:B------:R-:W-:Y:S02]  /*1960*/  IMAD R91, R5, R10, R91 ;  /* 0x0000000a055b7224 */ /* 0x000fe400078e025b */
[----:B------:R-:W-:Y:S02]  /*1970*/  IMAD R111, R3, R2, R111 ;  /* 0x00000002036f7224 */ /* 0x000fe400078e026f */
.L_x_19:
[----:B------:R-:W-:Y:S05]  /*1980*/  BRA.U !UP1, `(.L_x_20) ;  /* 0x00000001090c7547 */ /* 0x000fea000b800000 */
[----:B------:R-:W-:Y:S01]  /*1990*/  UCGABAR_WAIT ;  /* 0x0000000000007dc7 */ /* 0x000fe20008000000 */
[----:B------:R-:W-:Y:S01]  /*19a0*/  CCTL.IVALL ;  /* 0x00000000ff00798f */ /* 0x000fe20002000000 */
[----:B------:R-:W-:Y:S05]  /*19b0*/  BRA `(.L_x_21) ;  /* 0x0000000000047947 */ /* 0x000fea0003800000 */
.L_x_20:
[----:B------:R-:W-:Y:S06]  /*19c0*/  BAR.SYNC.DEFER_BLOCKING 0x0 ;  /* 0x0000000000007b1d */ /* 0x000fec0000010000 */
.L_x_21:
[----:B------:R-:W-:Y:S05]  /*19d0*/  BRA.U UP2, `(.L_x_22) ;  /* 0x0000003502147547 */ /* 0x000fea000b800000 */
[----:B------:R-:W2:Y:S01]  /*19e0*/  LDCU UR42, c[0x0][0x390] ;  /* 0x00007200ff2a77ac */ /* 0x000ea20008000800 */
[----:B------:R-:W3:Y:S01]  /*19f0*/  LDC R2, c[0x0][0x5c0] ;  /* 0x00017000ff027b82 */ /* 0x000ee20000000800 */
[----:B------:R-:W-:Y:S01]  /*1a00*/  PLOP3.LUT P4, PT, PT, PT, UP6, 0x80, 0x8 ;  /* 0x000000000008781c */ /* 0x000fe20003f8f068 */
[----:B------:R-:W-:Y:S01]  /*1a10*/  IMAD.MOV.U32 R12, RZ, RZ, 0x1 ;  /* 0x00000001ff0c7424 */ /* 0x000fe200078e00ff */
[----:B------:R-:W-:Y:S01]  /*1a20*/  UISETP.NE.AND UP0, UPT, UR4, URZ, UPT ;  /* 0x000000ff0400728c */ /* 0x000fe2000bf05270 */
[----:B------:R-:W-:Y:S01]  /*1a30*/  ISETP.EQ.OR P5, PT, R8, RZ, P6 ;  /* 0x000000ff0800720c */ /* 0x000fe200037a2670 */
[----:B------:R-:W-:Y:S01]  /*1a40*/  USEL UR39, URZ, 0x1, UP5 ;  /* 0x00000001ff277887 */ /* 0x000fe2000a800000 */
[----:B------:R-:W-:Y:S01]  /*1a50*/  PLOP3.LUT P4, PT, P4, PT, PT, 0x8, 0x80 ;  /* 0x000000000080781c */ /* 0x000fe2000278e170 */
[----:B------:R-:W-:Y:S01]  /*1a60*/  IMAD.MOV.U32 R10, RZ, RZ, RZ ;  /* 0x000000ffff0a7224 */ /* 0x000fe200078e00ff */
[----:B------:R-:W4:Y:S01]  /*1a70*/  LDC R9, c[0x0][0x370] ;  /* 0x0000dc00ff097b82 */ /* 0x000f220000000800 */
[----:B------:R-:W1:Y:S01]  /*1a80*/  LDCU.64 UR46, c[0x0][0x348] ;  /* 0x00006900ff2e77ac */ /* 0x000e620008000a00 */
[----:B------:R-:W-:Y:S01]  /*1a90*/  USEL UR39, UR39, 0x2, UP0 ;  /* 0x0000000227277887 */ /* 0x000fe20008000000 */
[----:B------:R-:W-:-:S05]  /*1aa0*/  UMOV UR40, URZ ;  /* 0x000000ff00287c82 */ /* 0x000fca0008000000 */
[----:B------:R-:W1:Y:S01]  /*1ab0*/  LDC R0, c[0x0][0x374] ;  /* 0x0000dd00ff007b82 */ /* 0x000e620000000800 */
[----:B--2---:R-:W-:Y:S02]  /*1ac0*/  UIADD3 UR5, UPT, UPT, UR42, 0x1f, URZ ;  /* 0x0000001f2a057890 */ /* 0x004fe4000fffe0ff */
[----:B------:R-:W-:Y:S02]  /*1ad0*/  UIADD3 UR4, UPT, UPT, UR42, -0x1, URZ ;  /* 0xffffffff2a047890 */ /* 0x000fe4000fffe0ff */
[----:B------:R-:W-:Y:S02]  /*1ae0*/  USHF.R.S32.HI UR44, URZ, 0x1f, UR5 ;  /* 0x0000001fff2c7899 */ /* 0x000fe40008011405 */
[----:B------:R-:W-:Y:S01]  /*1af0*/  UISETP.GE.U32.AND UP2, UPT, UR4, -0x3f, UPT ;  /* 0xffffffc10400788c */ /* 0x000fe2000bf46070 */
[----:B---3--:R-:W-:Y:S01]  /*1b00*/  VIADD R2, R2, 0x3f ;  /* 0x0000003f02027836 */ /* 0x008fe20000000000 */
[----:B------:R-:W-:Y:S02]  /*1b10*/  ULEA.HI UR44, UR44, UR5, URZ, 0x5 ;  /* 0x000000052c2c7291 */ /* 0x000fe4000f8f28ff */
[----:B------:R-:W-:-:S02]  /*1b20*/  UIADD3 UR42, UPT, UPT, UR42, 0x3e, URZ ;  /* 0x0000003e2a2a7890 */ /* 0x000fc4000fffe0ff */
[----:B------:R-:W-:Y:S01]  /*1b30*/  USHF.R.S32.HI UR44, URZ, 0x5, UR44 ;  /* 0x00000005ff2c7899 */ /* 0x000fe2000801142c */
[----:B------:R-:W-:-:S03]  /*1b40*/  SHF.R.S32.HI R3, RZ, 0x1f, R2 ;  /* 0x0000001fff037819 */ /* 0x000fc60000011402 */
[----:B------:R-:W-:Y:S01]  /*1b50*/  UISETP.LT.U32.AND UP1, UPT, UR44, 0x36, UPT ;  /* 0x000000362c00788c */ /* 0x000fe2000bf21070 */
[----:B------:R-:W-:-:S03]  /*1b60*/  LEA.HI R14, R3, R2, RZ, 0x6 ;  /* 0x00000002030e7211 */ /* 0x000fc600078f30ff */
[----:B------:R-:W-:Y:S01]  /*1b70*/  USEL UR43, UR44, 0x36, UP1 ;  /* 0x000000362c2b7887 */ /* 0x000fe20008800000 */
[----:B------:R-:W-:-:S03]  /*1b80*/  SHF.R.S32.HI R14, RZ, 0x6, R14 ;  /* 0x00000006ff0e7819 */ /* 0x000fc6000001140e */
[----:B------:R-:W-:Y:S02]  /*1b90*/  UIADD3 UR38, UPT, UPT, UR43, -0x1, URZ ;  /* 0xffffffff2b267890 */ /* 0x000fe4000fffe0ff */
[----:B------:R-:W-:Y:S02]  /*1ba0*/  @UP2 UIADD3 UR38, UPT, UPT, UR43, URZ, URZ ;  /* 0x000000ff2b262290 */ /* 0x000fe4000fffe0ff */
[----:B------:R-:W-:Y:S02]  /*1bb0*/  UIADD3 UR41, UPT, UPT, UR44, -UR43, URZ ;  /* 0x8000002b2c297290 */ /* 0x000fe4000fffe0ff */
[----:B-1--4-:R-:W-:-:S12]  /*1bc0*/  UIADD3 UR38, UPT, UPT, UR38, 0x1, URZ ;  /* 0x0000000126267890 */ /* 0x012fd8000fffe0ff */
.L_x_40:
[-C--:B------:R-:W-:Y:S01]  /*1bd0*/  IABS R7, R14.reuse ;  /* 0x0000000e00077213 */ /* 0x080fe20000000000 */
[----:B-1----:R-:W1:Y:S01]  /*1be0*/  LDC R4, c[0x0][0x5c4] ;  /* 0x00017100ff047b82 */ /* 0x002e620000000800 */
[----:B------:R-:W-:Y:S01]  /*1bf0*/  IMAD.MOV.U32 R16, RZ, RZ, RZ ;  /* 0x000000ffff107224 */ /* 0x000fe200078e00ff */
[----:B------:R-:W-:Y:S01]  /*1c00*/  IABS R3, R111 ;  /* 0x0000006f00037213 */ /* 0x000fe20000000000 */
[----:B------:R-:W2:Y:S01]  /*1c10*/  I2F.RP R13, R7 ;  /* 0x00000007000d7306 */ /* 0x000ea20000209400 */
[----:B------:R-:W-:Y:S01]  /*1c20*/  IABS R2, R14 ;  /* 0x0000000e00027213 */ /* 0x000fe20000000000 */
[----:B------:R-:W-:Y:S01]  /*1c30*/  UMOV UR4, 0x400 ;  /* 0x0000040000047882 */ /* 0x000fe20000000000 */
[----:B------:R-:W-:Y:S01]  /*1c40*/  UISETP.GE.U32.AND UP0, UPT, UR42, 0x3f, UPT ;  /* 0x0000003f2a00788c */ /* 0x000fe2000bf06070 */
[----:B------:R-:W-:Y:S01]  /*1c50*/  R2UR UR30, R91 ;  /* 0x000000005b1e72ca */ /* 0x000fe200000e0000 */
[----:B------:R-:W3:Y:S01]  /*1c60*/  S2UR UR37, SR_CgaCtaId ;  /* 0x00000000002579c3 */ /* 0x000ee20000008800 */
[----:B------:R-:W-:Y:S01]  /*1c70*/  IADD3 R2, PT, PT, RZ, -R2, RZ ;  /* 0x80000002ff027210 */ /* 0x000fe20007ffe0ff */
[----:B------:R-:W-:Y:S01]  /*1c80*/  UMOV UR23, URZ ;  /* 0x000000ff00177c82 */ /* 0x000fe20008000000 */
[----:B--2---:R-:W2:Y:S09]  /*1c90*/  MUFU.RCP R17, R13 ;  /* 0x0000000d00117308 */ /* 0x004eb20000001000 */
[----:B------:R-:W-:Y:S01]  /*1ca0*/  USHF.L.U32 UR30, UR30, 0x6, URZ ;  /* 0x000000061e1e7899 */ /* 0x000fe200080006ff */
[----:B-1----:R-:W-:Y:S01]  /*1cb0*/  IABS R5, R4 ;  /* 0x0000000400057213 */ /* 0x002fe20000000000 */
[----:B---3--:R-:W-:Y:S01]  /*1cc0*/  ULEA UR37, UR37, UR4, 0x18 ;  /* 0x0000000425257291 */ /* 0x008fe2000f8ec0ff */
[----:B--2---:R-:W-:-:S03]  /*1cd0*/  VIADD R17, R17, 0xffffffe ;  /* 0x0ffffffe11117836 */ /* 0x004fc60000000000 */
[----:B------:R-:W-:-:S03]  /*1ce0*/  ULEA UR4, UR40, UR37, 0x3 ;  /* 0x0000002528047291 */ /* 0x000fc6000f8e18ff */
[----:B------:R-:W1:Y:S02]  /*1cf0*/  F2I.FTZ.U32.TRUNC.NTZ R17, R17 ;  /* 0x0000001100117305 */ /* 0x000e64000021f000 */
[----:B-1----:R-:W-:-:S04]  /*1d00*/  IMAD.MOV R6, RZ, RZ, -R17 ;  /* 0x000000ffff067224 */ /* 0x002fc800078e0a11 */
[----:B------:R-:W-:-:S04]  /*1d10*/  IMAD R6, R6, R7, RZ ;  /* 0x0000000706067224 */ /* 0x000fc800078e02ff */
[----:B------:R-:W-:Y:S02]  /*1d20*/  IMAD.HI.U32 R16, R17, R6, R16 ;  /* 0x0000000611107227 */ /* 0x000fe400078e0010 */
[----:B------:R-:W1:Y:S04]  /*1d30*/  I2F.RP R6, R5 ;  /* 0x0000000500067306 */ /* 0x000e680000209400 */
[----:B------:R-:W-:-:S04]  /*1d40*/  IMAD.HI.U32 R16, R16, R3, RZ ;  /* 0x0000000310107227 */ /* 0x000fc800078e00ff */
[----:B------:R-:W-:-:S05]  /*1d50*/  IMAD R2, R16, R2, R3 ;  /* 0x0000000210027224 */ /* 0x000fca00078e0203 */
[----:B------:R-:W-:Y:S01]  /*1d60*/  ISETP.GT.U32.AND P1, PT, R7, R2, PT ;  /* 0x000000020700720c */ /* 0x000fe20003f24070 */
[----:B-1----:R-:W1:-:S12]  /*1d70*/  MUFU.RCP R6, R6 ;  /* 0x0000000600067308 */ /* 0x002e580000001000 */
[----:B------:R-:W-:Y:S01]  /*1d80*/  @!P1 IMAD.IADD R2, R2, 0x1, -R7 ;  /* 0x0000000102029824 */ /* 0x000fe200078e0a07 */
[----:B------:R-:W-:Y:S02]  /*1d90*/  @!P1 IADD3 R16, PT, PT, R16, 0x1, RZ ;  /* 0x0000000110109810 */ /* 0x000fe40007ffe0ff */
[----:B------:R-:W-:Y:S02]  /*1da0*/  ISETP.NE.AND P1, PT, R14, RZ, PT ;  /* 0x000000ff0e00720c */ /* 0x000fe40003f25270 */
[----:B----4-:R-:W-:Y:S01]  /*1db0*/  ISETP.GE.U32.AND P2, PT, R2, R7, PT ;  /* 0x000000070200720c */ /* 0x010fe20003f46070 */
[----:B-1----:R-:W-:Y:S01]  /*1dc0*/  VIADD R17, R6, 0xffffffe ;  /* 0x0ffffffe06117836 */ /* 0x002fe20000000000 */
[----:B------:R-:W-:-:S04]  /*1dd0*/  LOP3.LUT R2, R111, R14, RZ, 0x3c, !PT ;  /* 0x0000000e6f027212 */ /* 0x000fc800078e3cff */
[----:B------:R-:W-:Y:S01]  /*1de0*/  ISETP.GE.AND P0, PT, R2, RZ, PT ;  /* 0x000000ff0200720c */ /* 0x000fe20003f06270 */
[----:B------:R-:W1:Y:S01]  /*1df0*/  F2I.FTZ.U32.TRUNC.NTZ R17, R17 ;  /* 0x0000001100117305 */ /* 0x000e62000021f000 */
[----:B------:R-:W-:-:S05]  /*1e00*/  SHF.L.U32 R2, R12, 0x1f, RZ ;  /* 0x0000001f0c027819 */ /* 0x000fca00000006ff */
[----:B------:R-:W-:Y:S01]  /*1e10*/  @P2 VIADD R16, R16, 0x1 ;  /* 0x0000000110102836 */ /* 0x000fe20000000000 */
[----:B------:R2:W3:Y:S03]  /*1e20*/  SYNCS.PHASECHK.TRANS64.TRYWAIT P2, [UR4+0x1b0], R2 ;  /* 0x0001b002ff0075a7 */ /* 0x0004e60008041104 */
[----:B------:R-:W-:Y:S02]  /*1e30*/  IMAD.MOV.U32 R7, RZ, RZ, R16 ;  /* 0x000000ffff077224 */ /* 0x000fe400078e0010 */
[----:B------:R-:W-:Y:S02]  /*1e40*/  IMAD.MOV.U32 R16, RZ, RZ, RZ ;  /* 0x000000ffff107224 */ /* 0x000fe400078e00ff */
[----:B------:R-:W-:Y:S01]  /*1e50*/  @!P0 IMAD.MOV R7, RZ, RZ, -R7 ;  /* 0x000000ffff078224 */ /* 0x000fe200078e0a07 */
[----:B-1----:R-:W-:Y:S02]  /*1e60*/  IADD3 R3, PT, PT, RZ, -R17, RZ ;  /* 0x80000011ff037210 */ /* 0x002fe40007ffe0ff */
[----:B------:R-:W-:-:S03]  /*1e70*/  @!P1 LOP3.LUT R7, RZ, R14, RZ, 0x33, !PT ;  /* 0x0000000eff079212 */ /* 0x000fc600078e33ff */
[----:B------:R-:W-:Y:S01]  /*1e80*/  IMAD R13, R3, R5, RZ ;  /* 0x00000005030d7224 */ /* 0x000fe200078e02ff */
[----:B------:R-:W-:-:S03]  /*1e90*/  IABS R3, R7 ;  /* 0x0000000700037213 */ /* 0x000fc60000000000 */
[----:B------:R-:W-:-:S06]  /*1ea0*/  IMAD.HI.U32 R16, R17, R13, R16 ;  /* 0x0000000d11107227 */ /* 0x000fcc00078e0010 */
[----:B------:R-:W-:-:S05]  /*1eb0*/  IMAD.HI.U32 R13, R16, R3, RZ ;  /* 0x00000003100d7227 */ /* 0x000fca00078e00ff */
[----:B------:R-:W-:-:S05]  /*1ec0*/  IADD3 R6, PT, PT, -R13, RZ, RZ ;  /* 0x000000ff0d067210 */ /* 0x000fca0007ffe1ff */
[----:B------:R-:W-:Y:S02]  /*1ed0*/  IMAD R6, R5, R6, R3 ;  /* 0x0000000605067224 */ /* 0x000fe400078e0203 */
[----:B------:R-:W-:-:S03]  /*1ee0*/  IMAD.MOV R3, RZ, RZ, -R7 ;  /* 0x000000ffff037224 */ /* 0x000fc600078e0a07 */
[----:B------:R-:W-:Y:S01]  /*1ef0*/  ISETP.GT.U32.AND P1, PT, R5, R6, PT ;  /* 0x000000060500720c */ /* 0x000fe20003f24070 */
[----:B------:R-:W-:-:S05]  /*1f00*/  IMAD R3, R14, R3, R111 ;  /* 0x000000030e037224 */ /* 0x000fca00078e026f */
[----:B------:R-:W-:-:S07]  /*1f10*/  R2UR UR18, R3 ;  /* 0x00000000031272ca */ /* 0x000fce00000e0000 */
[----:B------:R-:W-:Y:S01]  /*1f20*/  @!P1 IMAD.IADD R6, R6, 0x1, -R5 ;  /* 0x0000000106069824 */ /* 0x000fe200078e0a05 */
[----:B------:R-:W-:Y:S02]  /*1f30*/  @!P1 IADD3 R13, PT, PT, R13, 0x1, RZ ;  /* 0x000000010d0d9810 */ /* 0x000fe40007ffe0ff */
[----:B------:R-:W-:Y:S02]  /*1f40*/  ISETP.NE.AND P1, PT, R4, RZ, PT ;  /* 0x000000ff0400720c */ /* 0x000fe40003f25270 */
[----:B------:R-:W-:Y:S01]  /*1f50*/  ISETP.GE.U32.AND P3, PT, R6, R5, PT ;  /* 0x000000050600720c */ /* 0x000fe20003f66070 */
[----:B------:R-:W-:Y:S01]  /*1f60*/  USHF.L.U32 UR18, UR18, 0x6, URZ ;  /* 0x0000000612127899 */ /* 0x000fe200080006ff */
[----:B------:R-:W-:-:S04]  /*1f70*/  LOP3.LUT R5, R7, R4, RZ, 0x3c, !PT ;  /* 0x0000000407057212 */ /* 0x000fc800078e3cff */
[----:B------:R-:W-:-:S07]  /*1f80*/  ISETP.GE.AND P0, PT, R5, RZ, PT ;  /* 0x000000ff0500720c */ /* 0x000fce0003f06270 */
[----:B------:R-:W-:-:S06]  /*1f90*/  @P3 VIADD R13, R13, 0x1 ;  /* 0x000000010d0d3836 */ /* 0x000fcc0000000000 */
[----:B------:R-:W-:Y:S01]  /*1fa0*/  @!P0 IMAD.MOV R13, RZ, RZ, -R13 ;  /* 0x000000ffff0d8224 */ /* 0x000fe200078e0a0d */
[----:B------:R-:W-:-:S04]  /*1fb0*/  @!P1 LOP3.LUT R13, RZ, R4, RZ, 0x33, !PT ;  /* 0x00000004ff0d9212 */ /* 0x000fc800078e33ff */
[----:B------:R-:W-:-:S05]  /*1fc0*/  IADD3 R3, PT, PT, -R13, RZ, RZ ;  /* 0x000000ff0d037210 */ /* 0x000fca0007ffe1ff */
[----:B------:R-:W-:Y:S01]  /*1fd0*/  IMAD R7, R4, R3, R7 ;  /* 0x0000000304077224 */ /* 0x000fe200078e0207 */
[----:B--2---:R-:W-:Y:S06]  /*1fe0*/  BRA.U !UP0, `(.L_x_23) ;  /* 0x00000005083c7547 */ /* 0x004fec000b800000 */
[----:B------:R-:W1:Y:S01]  /*1ff0*/  LDC.64 R2, c[0x0][0x5d8] ;  /* 0x00017600ff027b82 */ /* 0x000e620000000a00 */
[----:B------:R-:W1:Y:S01]  /*2000*/  LDCU.64 UR6, c[0x0][0x5b0] ;  /* 0x0000b600ff0677ac */ /* 0x000e620008000a00 */
[----:B------:R-:W2:Y:S01]  /*2010*/  LDCU UR15, c[0x0][0x598] ;  /* 0x0000b300ff0f77ac */ /* 0x000ea20008000800 */
[----:B------:R-:W4:Y:S01]  /*2020*/  LDCU UR14, c[0x0][0x58c] ;  /* 0x0000b180ff0e77ac */ /* 0x000f220008000800 */
[----:B------:R-:W1:Y:S01]  /*2030*/  LDCU UR13, c[0x0][0x59c] ;  /* 0x0000b380ff0d77ac */ /* 0x000e620008000800 */
[----:B------:R-:W1:Y:S01]  /*2040*/  LDCU UR12, c[0x0][0x5a0] ;  /* 0x0000b400ff0c77ac */ /* 0x000e620008000800 */
[----:B------:R-:W1:Y:S02]  /*2050*/  LDCU.64 UR10, c[0x0][0x590] ;  /* 0x0000b200ff0a77ac */ /* 0x000e640008000a00 */
[----:B-1----:R-:W-:Y:S01]  /*2060*/  IMAD R2, R7, UR6, R2 ;  /* 0x0000000607027c24 */ /* 0x002fe2000f8e0202 */
[----:B------:R-:W1:Y:S01]  /*2070*/  LDCU.64 UR8, c[0x0][0x5b8] ;  /* 0x0000b700ff0877ac */ /* 0x000e620008000a00 */
[----:B------:R-:W-:Y:S01]  /*2080*/  IMAD R5, R13, UR7, R3 ;  /* 0x000000070d057c24 */ /* 0x000fe2000f8e0203 */
[----:B------:R-:W1:Y:S01]  /*2090*/  LDCU.64 UR4, c[0x0][0x5d0] ;  /* 0x0000ba00ff0477ac */ /* 0x000e620008000a00 */
[----:B------:R-:W-:Y:S01]  /*20a0*/  UMOV UR24, URZ ;  /* 0x000000ff00187c82 */ /* 0x000fe20008000000 */
[----:B--2-4-:R-:W-:-:S05]  /*20b0*/  UMOV UR48, UR40 ;  /* 0x0000002800307c82 */ /* 0x014fca0008000000 */
.L_x_29:
[----:B------:R-:W-:Y:S01]  /*20c0*/  @!P6 MOV R4, 0x1000 ;  /* 0x000010000004e802 */ /* 0x000fe20000000f00 */
[----:B------:R-:W-:Y:S01]  /*20d0*/  ULEA UR29, UR48, UR37, 0x3 ;  /* 0x00000025301d7291 */ /* 0x000fe2000f8e18ff */
[----:B---34-:R-:W-:Y:S11]  /*20e0*/  @P2 BRA `(.L_x_24) ;  /* 0x00000000000c2947 */ /* 0x018ff60003800000 */
[----:B------:R-:W-:Y:S04]  /*20f0*/  SHF.L.U32 R6, R12, 0x1f, RZ ;  /* 0x0000001f0c067819 */ /* 0x000fe800000006ff */
[----:B------:R-:W2:Y:S02]  /*2100*/  SYNCS.PHASECHK.TRANS64.TRYWAIT P0, [UR29+0x1b0], R6 ;  /* 0x0001b006ff0075a7 */ /* 0x000ea4000800111d */
[----:B--2---:R-:W-:Y:S05]  /*2110*/  @!P0 BRA `(.L_x_25) ;  /* 0x0000006800fc8947 */ /* 0x004fea0003800000 */
.L_x_24:
[----:B------:R3:W-:Y:S01]  /*2120*/  @!P6 SYNCS.ARRIVE.TRANS64 RZ, [UR29], R4 ;  /* 0x00000004ffffe9a7 */ /* 0x0007e2000800001d */
[----:B------:R-:W-:Y:S04]  /*2130*/  ULOP3.LUT UR6, UR39, 0x2, URZ, 0xfc, !UPT ;  /* 0x0000000227067892 */ /* 0x000fe8000f8efcff */
[----:B------:R-:W-:Y:S09]  /*2140*/  UISETP.NE.AND UP0, UPT, UR6, 0x2, UPT ;  /* 0x000000020600788c */ /* 0x000ff2000bf05270 */
[----:B------:R-:W-:Y:S05]  /*2150*/  BRA.U UP0, `(.L_x_26) ;  /* 0x0000000100047547 */ /* 0x000fea000b800000 */
[----:B-1----:R-:W-:Y:S05]  /*2160*/  BPT.TRAP 0x1 ;  /* 0x000000040000795c */ /* 0x002fea0000300000 */
.L_x_26:
[----:B------:R-:W-:Y:S04]  /*2170*/  BSSY.RECONVERGENT B0, `(.L_x_27) ;  /* 0x0000003000007945 */ /* 0x000fe80003800200 */
[----:B------:R-:W-:Y:S05]  /*2180*/  @P5 BRA `(.L_x_28) ;  /* 0x0000000000045947 */ /* 0x000fea0003800000 */
[----:B-1----:R-:W-:Y:S05]  /*2190*/  BPT.TRAP 0x1 ;  /* 0x000000040000795c */ /* 0x002fea0000300000 */
.L_x_28:
[----:B-1----:R-:W-:Y:S05]  /*21a0*/  BSYNC.RECONVERGENT B0 ;  /* 0x0000000000007941 */ /* 0x002fea0003800200 */
.L_x_27:
[----:B------:R-:W-:Y:S01]  /*21b0*/  UIADD3 UR40, UPT, UPT, UR48, 0x1, URZ ;  /* 0x0000000130287890 */ /* 0x000fe2000fffe0ff */
[----:B--2---:R-:W-:Y:S01]  /*21c0*/  IMAD.MOV.U32 R3, RZ, RZ, 0x3 ;  /* 0x00000003ff037424 */ /* 0x004fe200078e00ff */
[----:B------:R-:W-:Y:S02]  /*21d0*/  ELECT P0, URZ, PT ;  /* 0x0000000000ff782f */ /* 0x000fe40003800000 */
[----:B------:R-:W-:Y:S02]  /*21e0*/  UISETP.NE.AND UP0, UPT, UR40, 0x36, UPT ;  /* 0x000000362800788c */ /* 0x000fe4000bf05270 */
[----:B------:R-:W-:Y:S02]  /*21f0*/  USHF.L.U32 UR31, UR24, 0x5, URZ ;  /* 0x00000005181f7899 */ /* 0x000fe400080006ff */
[----:B------:R-:W-:Y:S02]  /*2200*/  USEL UR32, URZ, 0x1, UP0 ;  /* 0x00000001ff207887 */ /* 0x000fe40008000000 */
[----:B------:R-:W-:Y:S02]  /*2210*/  USEL UR40, UR40, URZ, UP0 ;  /* 0x000000ff28287287 */ /* 0x000fe40008000000 */
[----:B------:R-:W-:Y:S02]  /*2220*/  ULOP3.LUT UR6, UR31, UR22, URZ, 0xfc, !UPT ;  /* 0x000000161f067292 */ /* 0x000fe4000f8efcff */
[----:B------:R-:W-:Y:S01]  /*2230*/  ULEA UR17, UR40, UR37, 0x3 ;  /* 0x0000002528117291 */ /* 0x000fe2000f8e18ff */
[----:B------:R-:W-:Y:S01]  /*2240*/  LOP3.LUT R12, R12, UR32, RZ, 0x3c, !PT ;  /* 0x000000200c0c7c12 */ /* 0x000fe2000f8e3cff */
[----:B------:R-:W-:Y:S01]  /*2250*/  UIMAD.WIDE.U32 UR26, UR6, UR10, URZ ;  /* 0x0000000a061a72a5 */ /* 0x000fe2000f8e00ff */
[----:B---3--:R-:W-:Y:S01]  /*2260*/  @P0 PRMT R4, R2, 0x40, R5 ;  /* 0x0000004002040816 */ /* 0x008fe20000000005 */
[----:B------:R-:W-:Y:S01]  /*2270*/  UISETP.NE.AND UP0, UPT, UR14, 0x1, UPT ;  /* 0x000000010e00788c */ /* 0x000fe2000bf05270 */
[----:B------:R-:W-:Y:S01]  /*2280*/  SHF.L.U32 R6, R12, 0x1f, RZ ;  /* 0x0000001f0c067819 */ /* 0x000fe200000006ff */
[----:B------:R-:W-:Y:S01]  /*2290*/  USHF.R.U32.HI UR7, URZ, UR11, UR27 ;  /* 0x0000000bff077299 */ /* 0x000fe2000801161b */
[----:B------:R-:W-:Y:S01]  /*22a0*/  @P0 R2UR UR33, R4 ;  /* 0x00000000042102ca */ /* 0x000fe200000e0000 */
[----:B------:R-:W-:Y:S01]  /*22b0*/  UISETP.NE.AND UP2, UPT, UR15, 0x1, UPT ;  /* 0x000000010f00788c */ /* 0x000fe2000bf45270 */
[----:B------:R2:W4:Y:S01]  /*22c0*/  SYNCS.PHASECHK.TRANS64.TRYWAIT P2, [UR17+0x1b0], R6 ;  /* 0x0001b006ff0075a7 */ /* 0x0005220008041111 */
[----:B------:R-:W-:Y:S01]  /*22d0*/  USEL UR7, UR6, UR7, !UP0 ;  /* 0x0000000706077287 */ /* 0x000fe2000c000000 */
[----:B------:R-:W-:Y:S01]  /*22e0*/  @P0 R2UR UR45, R3 ;  /* 0x00000000032d02ca */ /* 0x000fe200000e0000 */
[----:B------:R-:W-:Y:S02]  /*22f0*/  USHF.L.U32 UR48, UR48, 0xb, URZ ;  /* 0x0000000b30307899 */ /* 0x000fe400080006ff */
[----:B------:R-:W-:Y:S02]  /*2300*/  UIMAD.WIDE.U32 UR26, UR7, UR13, URZ ;  /* 0x0000000d071a72a5 */ /* 0x000fe4000f8e00ff */
[----:B------:R-:W-:Y:S02]  /*2310*/  UIADD3 UR34, UP1, UPT, UR46, 0x80, URZ ;  /* 0x000000802e227890 */ /* 0x000fe4000ff3e0ff */
[----:B------:R-:W-:Y:S02]  /*2320*/  USHF.R.U32.HI UR21, URZ, UR12, UR27 ;  /* 0x0000000cff157299 */ /* 0x000fe4000801161b */
[----:B------:R-:W-:Y:S01]  /*2330*/  UIADD3 UR25, UPT, UPT, -UR7, URZ, URZ ;  /* 0x000000ff07197290 */ /* 0x000fe2000fffe1ff */
[----:B------:R-:W-:Y:S01]  /*2340*/  IMAD.U32 R4, RZ, RZ, UR33 ;  /* 0x00000021ff047e24 */ /* 0x000fe2000f8e00ff */
[----:B------:R-:W-:Y:S02]  /*2350*/  USEL UR21, UR7, UR21, !UP2 ;  /* 0x0000001507157287 */ /* 0x000fe4000d000000 */
[----:B------:R-:W-:Y:S01]  /*2360*/  UIADD3.X UR35, UPT, UPT, URZ, UR47, URZ, UP1, !UPT ;  /* 0x0000002fff237290 */ /* 0x000fe20008ffe4ff */
[----:B------:R-:W-:Y:S01]  /*2370*/  IMAD.U32 R3, RZ, RZ, UR45 ;  /* 0x0000002dff037e24 */ /* 0x000fe2000f8e00ff */
[----:B------:R-:W-:Y:S02]  /*2380*/  UIADD3 UR28, UPT, UPT, UR37, 0x2600, UR48 ;  /* 0x00002600251c7890 */ /* 0x000fe4000fffe030 */
[----:B------:R-:W-:Y:S02]  /*2390*/  UIADD3 UR23, UPT, UPT, -UR21, URZ, URZ ;  /* 0x000000ff15177290 */ /* 0x000fe4000fffe1ff */
[----:B------:R-:W-:Y:S01]  /*23a0*/  UIMAD UR6, UR14, UR25, UR6 ;  /* 0x000000190e0672a4 */ /* 0x000fe2000f8e0206 */
[----:B------:R-:W-:Y:S01]  /*23b0*/  @P0 PRMT R3, R4, 0x5410, R3 ;  /* 0x0000541004030816 */ /* 0x000fe20000000003 */
[----:B------:R-:W-:Y:S02]  /*23c0*/  UIADD3 UR32, UP0, UPT, UR46, 0x180, URZ ;  /* 0x000001802e207890 */ /* 0x000fe4000ff1e0ff */
[----:B------:R-:W-:Y:S01]  /*23d0*/  ULOP3.LUT UR17, UR36, UR48, URZ, 0xfc, !UPT ;  /* 0x0000003024117292 */ /* 0x000fe2000f8efcff */
[----:B------:R-:W-:Y:S01]  /*23e0*/  @P0 R2UR UR45, R3 ;  /* 0x00000000032d02ca */ /* 0x000fe200000e0000 */
[----:B------:R-:W-:Y:S02]  /*23f0*/  UIMAD UR7, UR15, UR23, UR7 ;  /* 0x000000170f0772a4 */ /* 0x000fe4000f8e0207 */
[----:B------:R-:W-:Y:S01]  /*2400*/  UIMAD UR19, UR6, UR8, UR4 ;  /* 0x00000008061372a4 */ /* 0x000fe2000f8e0204 */
[----:B------:R-:W-:Y:S01]  /*2410*/  UMOV UR50, 0x0 ;  /* 0x0000000000327882 */ /* 0x000fe20000000000 */
[----:B------:R-:W-:Y:S01]  /*2420*/  UMOV UR51, 0x10000000 ;  /* 0x1000000000337882 */ /* 0x000fe20000000000 */
[----:B------:R-:W-:Y:S01]  /*2430*/  UIADD3 UR16, UPT, UPT, UR37, 0x1d600, UR17 ;  /* 0x0001d60025107890 */ /* 0x000fe2000fffe011 */
[----:B------:R2:W-:Y:S01]  /*2440*/  UTMALDG.2D [UR28], [UR34], desc[UR50] ;  /* 0x0000321c220075b4 */ /* 0x0005e20008009000 */
[----:B------:R-:W-:Y:S02]  /*2450*/  UIMAD UR20, UR7, UR9, UR5 ;  /* 0x00000009071472a4 */ /* 0x000fe4000f8e0205 */
[----:B------:R-:W-:Y:S01]  /*2460*/  UIADD3.X UR33, UPT, UPT, URZ, UR47, URZ, UP0, !UPT ;  /* 0x0000002fff217290 */ /* 0x000fe200087fe4ff */
[----:B------:R-:W-:Y:S01]  /*2470*/  UMOV UR17, UR29 ;  /* 0x0000001d00117c82 */ /* 0x000fe20008000000 */
[----:B------:R-:W-:Y:S01]  /*2480*/  UIADD3 UR24, UPT, UPT, UR24, 0x1, URZ ;  /* 0x0000000118187890 */ /* 0x000fe2000fffe0ff */
[----:B------:R-:W-:Y:S01]  /*2490*/  UMOV UR23, UR38 ;  /* 0x0000002600177c82 */ /* 0x000fe20008000000 */
[----:B------:R-:W-:Y:S02]  /*24a0*/  UMOV UR48, UR40 ;  /* 0x0000002800307c82 */ /* 0x000fe40008000000 */
[----:B------:R-:W-:Y:S03]  /*24b0*/  UISETP.NE.AND UP0, UPT, UR24, UR38, UPT ;  /* 0x000000261800728c */ /* 0x000fe6000bf05270 */
[----:B------:R2:W-:Y:S06]  /*24c0*/  UTMALDG.4D.IM2COL.MULTICAST [UR16], [UR32], UR45 ;  /* 0x00000010200073b4 */ /* 0x0005ec000805882d */
[----:B--2---:R-:W-:Y:S05]  /*24d0*/  BRA.U UP0, `(.L_x_29) ;  /* 0xfffffff900f87547 */ /* 0x004fea000b83ffff */
.L_x_23:
[----:B------:R-:W-:Y:S01]  /*24e0*/  ULEA UR4, UR40, UR37, 0x3 ;  /* 0x0000002528047291 */ /* 0x000fe2000f8e18ff */
[----:B------:R-:W-:Y:S01]  /*24f0*/  SHF.L.U32 R2, R12, 0x1f, RZ ;  /* 0x0000001f0c027819 */ /* 0x000fe200000006ff */
[----:B------:R-:W-:Y:S01]  /*2500*/  @!P4 SYNCS.ARRIVE.TRANS64.A1T0 RZ, [UR37+0x378], RZ ;  /* 0x000378ffffffc9a7 */ /* 0x000fe20008100025 */
[----:B------:R-:W-:-:S06]  /*2510*/  UISETP.GT.AND UP0, UPT, UR44, UR43, UPT ;  /* 0x0000002b2c00728c */ /* 0x000fcc000bf04270 */
[----:B------:R1:W2:Y:S03]  /*2520*/  SYNCS.PHASECHK.TRANS64.TRYWAIT P1, [UR4+0x1b0], R2 ;  /* 0x0001b002ff0075a7 */ /* 0x0002a60008021104 */
[----:B------:R-:W-:Y:S05]  /*2530*/  BRA.U !UP0, `(.L_x_30) ;  /* 0x0000000508407547 */ /* 0x000fea000b800000 */
[----:B-1----:R-:W1:Y:S01]  /*2540*/  LDC.64 R2, c[0x0][0x5d8] ;  /* 0x00017600ff027b82 */ /* 0x002e620000000a00 */
[----:B------:R-:W1:Y:S01]  /*2550*/  LDCU.64 UR6, c[0x0][0x5b0] ;  /* 0x0000b600ff0677ac */ /* 0x000e620008000a00 */
[----:B------:R-:W1:Y:S01]  /*2560*/  LDCU UR25, c[0x0][0x598] ;  /* 0x0000b300ff1977ac */ /* 0x000e620008000800 */
[----:B------:R-:W1:Y:S01]  /*2570*/  LDCU UR24, c[0x0][0x58c] ;  /* 0x0000b180ff1877ac */ /* 0x000e620008000800 */
[----:B------:R-:W1:Y:S01]  /*2580*/  LDCU UR19, c[0x0][0x59c] ;  /* 0x0000b380ff1377ac */ /* 0x000e620008000800 */
[----:B------:R-:W1:Y:S01]  /*2590*/  LDCU UR17, c[0x0][0x5a0] ;  /* 0x0000b400ff1177ac */ /* 0x000e620008000800 */
[----:B------:R-:W1:Y:S02]  /*25a0*/  LDCU.64 UR20, c[0x0][0x590] ;  /* 0x0000b200ff1477ac */ /* 0x000e640008000a00 */
[----:B-1----:R-:W-:Y:S01]  /*25b0*/  IMAD R2, R7, UR6, R2 ;  /* 0x0000000607027c24 */ /* 0x002fe2000f8e0202 */
[----:B------:R-:W1:Y:S01]  /*25c0*/  LDCU.64 UR14, c[0x0][0x5b8] ;  /* 0x0000b700ff0e77ac */ /* 0x000e620008000a00 */
[----:B------:R-:W-:Y:S01]  /*25d0*/  IMAD R13, R13, UR7, R3 ;  /* 0x000000070d0d7c24 */ /* 0x000fe2000f8e0203 */
[----:B------:R-:W1:Y:S01]  /*25e0*/  LDCU.64 UR4, c[0x0][0x5d0] ;  /* 0x0000ba00ff0477ac */ /* 0x000e620008000a00 */
[----:B------:R-:W-:Y:S01]  /*25f0*/  UIADD3 UR16, UPT, UPT, UR41, UR23, URZ ;  /* 0x0000001729107290 */ /* 0x000fe2000fffe0ff */
[----:B------:R-:W-:-:S11]  /*2600*/  UMOV UR45, UR40 ;  /* 0x00000028002d7c82 */ /* 0x000fd60008000000 */
.L_x_36:
[----:B------:R-:W-:Y:S01]  /*2610*/  @!P6 MOV R4, 0x1000 ;  /* 0x000010000004e802 */ /* 0x000fe20000000f00 */
[----:B------:R-:W-:Y:S01]  /*2620*/  ULEA UR33, UR45, UR37, 0x3 ;  /* 0x000000252d217291 */ /* 0x000fe2000f8e18ff */
[----:B--2---:R-:W-:Y:S11]  /*2630*/  @P1 BRA `(.L_x_31) ;  /* 0x00000000000c1947 */ /* 0x004ff60003800000 */
[----:B------:R-:W-:Y:S04]  /*2640*/  SHF.L.U32 R6, R12, 0x1f, RZ ;  /* 0x0000001f0c067819 */ /* 0x000fe800000006ff */
[----:B------:R-:W2:Y:S02]  /*2650*/  SYNCS.PHASECHK.TRANS64.TRYWAIT P0, [UR33+0x1b0], R6 ;  /* 0x0001b006ff0075a7 */ /* 0x000ea40008001121 */
[----:B--2---:R-:W-:Y:S05]  /*2660*/  @!P0 BRA `(.L_x_32) ;  /* 0x0000006400c08947 */ /* 0x004fea0003800000 */
.L_x_31:
[----:B------:R1:W-:Y:S01]  /*2670*/  @!P6 SYNCS.ARRIVE.TRANS64 RZ, [UR33], R4 ;  /* 0x00000004ffffe9a7 */ /* 0x0003e20008000021 */
[----:B------:R-:W-:Y:S04]  /*2680*/  ULOP3.LUT UR6, UR39, 0x2, URZ, 0xfc, !UPT ;  /* 0x0000000227067892 */ /* 0x000fe8000f8efcff */
[----:B------:R-:W-:Y:S09]  /*2690*/  UISETP.NE.AND UP0, UPT, UR6, 0x2, UPT ;  /* 0x000000020600788c */ /* 0x000ff2000bf05270 */
[----:B------:R-:W-:Y:S05]  /*26a0*/  BRA.U UP0, `(.L_x_33) ;  /* 0x0000000100047547 */ /* 0x000fea000b800000 */
[----:B-1----:R-:W-:Y:S05]  /*26b0*/  BPT.TRAP 0x1 ;  /* 0x000000040000795c */ /* 0x002fea0000300000 */
.L_x_33:
[----:B------:R-:W-:Y:S04]  /*26c0*/  BSSY.RECONVERGENT B0, `(.L_x_34) ;  /* 0x0000003000007945 */ /* 0x000fe80003800200 */
[----:B------:R-:W-:Y:S05]  /*26d0*/  @P5 BRA `(.L_x_35) ;  /* 0x0000000000045947 */ /* 0x000fea0003800000 */
[----:B-1----:R-:W-:Y:S05]  /*26e0*/  BPT.TRAP 0x1 ;  /* 0x000000040000795c */ /* 0x002fea0000300000 */
.L_x_35:
[----:B-1----:R-:W-:Y:S05]  /*26f0*/  BSYNC.RECONVERGENT B0 ;  /* 0x0000000000007941 */ /* 0x002fea0003800200 */
.L_x_34:
        /* <DEDUP_REMOVED lines=11> */
[----:B------:R-:W-:Y:S01]  /*27b0*/  @P0 PRMT R4, R2, 0x40, R13 ;  /* 0x0000004002040816 */ /* 0x000fe2000000000d */
[----:B------:R-:W-:Y:S01]  /*27c0*/  UISETP.NE.AND UP0, UPT, UR24, 0x1, UPT ;  /* 0x000000011800788c */ /* 0x000fe2000bf05270 */
[----:B------:R-:W-:Y:S01]  /*27d0*/  SHF.L.U32 R5, R12, 0x1f, RZ ;  /* 0x0000001f0c057819 */ /* 0x000fe200000006ff */
[----:B------:R-:W-:Y:S01]  /*27e0*/  USHF.R.U32.HI UR7, URZ, UR21, UR27 ;  /* 0x00000015ff077299 */ /* 0x000fe2000801161b */
[----:B------:R-:W-:Y:S01]  /*27f0*/  @P0 R2UR UR10, R4 ;  /* 0x00000000040a02ca */ /* 0x000fe200000e0000 */
[----:B------:R-:W-:Y:S01]  /*2800*/  UISETP.NE.AND UP2, UPT, UR25, 0x1, UPT ;  /* 0x000000011900788c */ /* 0x000fe2000bf45270 */
[----:B------:R1:W2:Y:S01]  /*2810*/  SYNCS.PHASECHK.TRANS64.TRYWAIT P1, [UR9+0x1b0], R5 ;  /* 0x0001b005ff0075a7 */ /* 0x0002a20008021109 */
        /* <DEDUP_REMOVED lines=15> */
[----:B------:R-:W-:Y:S02]  /*2910*/  ULOP3.LUT UR9, UR36, UR31, URZ, 0xfc, !UPT ;  /* 0x0000001f24097292 */ /* 0x000fe4000f8efcff */
[----:B------:R-:W-:Y:S01]  /*2920*/  UIADD3 UR28, UP0, UPT, UR46, 0x180, URZ ;  /* 0x000001802e1c7890 */ /* 0x000fe2000ff1e0ff */
[----:B------:R-:W-:Y:S01]  /*2930*/  @P0 R2UR UR31, R3 ;  /* 0x00000000031f02ca */ /* 0x000fe200000e0000 */
[----:B------:R-:W-:Y:S02]  /*2940*/  UIMAD UR7, UR25, UR26, UR7 ;  /* 0x0000001a190772a4 */ /* 0x000fe4000f8e0207 */
[----:B------:R-:W-:Y:S02]  /*2950*/  UIMAD UR11, UR6, UR14, UR4 ;  /* 0x0000000e060b72a4 */ /* 0x000fe4000f8e0204 */
[----:B------:R-:W-:Y:S01]  /*2960*/  UIADD3 UR8, UPT, UPT, UR37, 0x1d600, UR9 ;  /* 0x0001d60025087890 */ /* 0x000fe2000fffe009 */
[----:B------:R-:W-:Y:S01]  /*2970*/  UMOV UR48, 0x0 ;  /* 0x0000000000307882 */ /* 0x000fe20000000000 */
[----:B------:R-:W-:Y:S01]  /*2980*/  UMOV UR49, 0x10000000 ;  /* 0x1000000000317882 */ /* 0x000fe20000000000 */
[----:B------:R-:W-:Y:S01]  /*2990*/  UMOV UR34, UR30 ;  /* 0x0000001e00227c82 */ /* 0x000fe20008000000 */
[----:B------:R-:W-:Y:S01]  /*29a0*/  UIMAD UR12, UR7, UR15, UR5 ;  /* 0x0000000f070c72a4 */ /* 0x000fe2000f8e0205 */
[----:B------:R1:W-:Y:S01]  /*29b0*/  UTMALDG.2D [UR32], [UR50], desc[UR48] ;  /* 0x00003020320075b4 */ /* 0x0003e20008009000 */
[----:B------:R-:W-:Y:S01]  /*29c0*/  UIADD3.X UR29, UPT, UPT, URZ, UR47, URZ, UP0, !UPT ;  /* 0x0000002fff1d7290 */ /* 0x000fe200087fe4ff */
[----:B------:R-:W-:Y:S01]  /*29d0*/  UMOV UR9, UR33 ;  /* 0x0000002100097c82 */ /* 0x000fe20008000000 */
[----:B------:R-:W-:Y:S01]  /*29e0*/  UMOV UR10, UR18 ;  /* 0x00000012000a7c82 */ /* 0x000fe20008000000 */
[----:B------:R-:W-:Y:S01]  /*29f0*/  UIADD3 UR23, UPT, UPT, UR23, 0x1, URZ ;  /* 0x0000000117177890 */ /* 0x000fe2000fffe0ff */
[----:B------:R-:W-:Y:S03]  /*2a00*/  UMOV UR45, UR40 ;  /* 0x00000028002d7c82 */ /* 0x000fe60008000000 */
[----:B------:R-:W-:Y:S02]  /*2a10*/  UISETP.NE.AND UP0, UPT, UR23, UR16, UPT ;  /* 0x000000101700728c */ /* 0x000fe4000bf05270 */
[----:B------:R1:W-:Y:S07]  /*2a20*/  UTMALDG.4D.IM2COL.MULTICAST [UR8], [UR28], UR31 ;  /* 0x000000081c0073b4 */ /* 0x0003ee000805881f */
[----:B-1----:R-:W-:Y:S05]  /*2a30*/  BRA.U UP0, `(.L_x_36) ;  /* 0xfffffff900f47547 */ /* 0x002fea000b83ffff */
.L_x_30:
[----:B------:R-:W-:Y:S01]  /*2a40*/  SHF.L.U32 R3, R10, 0x1f, RZ ;  /* 0x0000001f0a037819 */ /* 0x000fe200000006ff */
[----:B------:R-:W-:-:S03]  /*2a50*/  NOP ;  /* 0x0000000000007918 */ /* 0x000fc60000000000 */
[----:B------:R-:W3:Y:S02]  /*2a60*/  SYNCS.PHASECHK.TRANS64.TRYWAIT P0, [UR37+0x380], R3 ;  /* 0x00038003ff0075a7 */ /* 0x000ee40008001125 */
[----:B---3--:R-:W-:Y:S05]  /*2a70*/  @!P0 BRA `(.L_x_37) ;  /* 0x0000006000d48947 */ /* 0x008fea0003800000 */
.L_x_150:
[----:B------:R-:W3:Y:S01]  /*2a80*/  LDS.128 R4, [UR37+0x3c0] ;  /* 0x0003c025ff047984 */ /* 0x000ee20008000c00 */
[----:B------:R-:W-:Y:S01]  /*2a90*/  UIADD3 UR4, UPT, UPT, UR37, 0x388, URZ ;  /* 0x0000038825047890 */ /* 0x000fe2000fffe0ff */
[----:B--2---:R-:W-:Y:S01]  /*2aa0*/  ISETP.GE.AND P1, PT, R40, 0x1, PT ;  /* 0x000000012800780c */ /* 0x004fe20003f26270 */
[----:B------:R-:W-:Y:S01]  /*2ab0*/  @!PT LDS RZ, [RZ] ;  /* 0x00000000fffff984 */ /* 0x000fe20000000800 */
[----:B------:R-:W-:Y:S01]  /*2ac0*/  @!PT LDS RZ, [RZ] ;  /* 0x00000000fffff984 */ /* 0x000fe20000000800 */
[----:B------:R-:W-:Y:S01]  /*2ad0*/  @!PT LDS RZ, [RZ] ;  /* 0x00000000fffff984 */ /* 0x000fe20000000800 */
[----:B------:R-:W-:Y:S01]  /*2ae0*/  @!PT LDS RZ, [RZ] ;  /* 0x00000000fffff984 */ /* 0x000fe20000000800 */
[----:B------:R2:W-:Y:S06]  /*2af0*/  MEMBAR.ALL.CTA ;  /* 0x0000000000007992 */ /* 0x0005ec0000008000 */
[----:B--2---:R-:W2:Y:S01]  /*2b00*/  FENCE.VIEW.ASYNC.S ;  /* 0x00000000000073c6 */ /* 0x004ea20000000000 */
[----:B------:R-:W-:-:S09]  /*2b10*/  UPRMT UR4, URZ, 0x654, UR4 ;  /* 0x00000654ff047896 */ /* 0x000fd20008000004 */
[----:B--2---:R-:W-:Y:S01]  /*2b20*/  SYNCS.ARRIVE.TRANS64.RED.A1T0 RZ, [UR4], RZ ;  /* 0x000000ffffff79a7 */ /* 0x004fe20008100404 */
[----:B---3--:R-:W-:-:S13]  /*2b30*/  LOP3.LUT P0, RZ, R6, 0x1, RZ, 0xc0, !PT ;  /* 0x0000000106ff7812 */ /* 0x008fda000780c0ff */
[----:B------:R-:W-:Y:S02]  /*2b40*/  @P0 MOV R11, R4 ;  /* 0x00000004000b0202 */ /* 0x000fe40000000f00 */
[----:B------:R-:W-:Y:S01]  /*2b50*/  @P0 LOP3.LUT R8, R5, 0xffff, RZ, 0xc0, !PT ;  /* 0x0000ffff05080812 */ /* 0x000fe200078ec0ff */
[----:B------:R-:W-:Y:S06]  /*2b60*/  @!P1 BRA `(.L_x_38) ;  /* 0x0000000000b89947 */ /* 0x000fec0003800000 */
[----:B------:R-:W2:Y:S01]  /*2b70*/  LDC.64 R4, c[0x0][0xb18] ;  /* 0x0002c600ff047b82 */ /* 0x000ea20000000a00 */
[----:B------:R-:W-:-:S07]  /*2b80*/  ISETP.NE.AND P3, PT, R40, 0x1, PT ;  /* 0x000000012800780c */ /* 0x000fce0003f65270 */
[----:B------:R-:W3:Y:S08]  /*2b90*/  LDC.64 R6, c[0x0][0xb10] ;  /* 0x0002c400ff067b82 */ /* 0x000ef00000000a00 */
[----:B------:R-:W4:Y:S08]  /*2ba0*/  LDC R13, c[0x0][0xb20] ;  /* 0x0002c800ff0d7b82 */ /* 0x000f300000000800 */
[----:B------:R-:W4:Y:S01]  /*2bb0*/  LDC R16, c[0x0][0xb0c] ;  /* 0x0002c300ff107b82 */ /* 0x000f220000000800 */
[----:B--2---:R-:W-:Y:S01]  /*2bc0*/  IMAD.HI.U32 R20, R0, R5, RZ ;  /* 0x0000000500147227 */ /* 0x004fe200078e00ff */
[----:B------:R-:W-:-:S06]  /*2bd0*/  ISETP.NE.AND P1, PT, R4, 0x1, PT ;  /* 0x000000010400780c */ /* 0x000fcc0003f25270 */
[----:B-1----:R-:W1:Y:S01]  /*2be0*/  LDC.64 R2, c[0x0][0xb28] ;  /* 0x0002ca00ff027b82 */ /* 0x002e620000000a00 */
[----:B---3--:R-:W-:-:S04]  /*2bf0*/  IMAD.HI.U32 R18, R9, R6, RZ ;  /* 0x0000000609127227 */ /* 0x008fc800078e00ff */
[----:B------:R-:W-:Y:S01]  /*2c00*/  IMAD.HI.U32 R22, R11, R6, RZ ;  /* 0x000000060b167227 */ /* 0x000fe200078e00ff */
[----:B------:R-:W-:Y:S02]  /*2c10*/  SHF.R.U32.HI R18, RZ, R7, R18 ;  /* 0x00000007ff127219 */ /* 0x000fe40000011612 */
[----:B----4-:R-:W-:Y:S01]  /*2c20*/  SHF.R.U32.HI R15, RZ, R13, R20 ;  /* 0x0000000dff0f7219 */ /* 0x010fe20000011614 */
[----:B------:R-:W-:Y:S01]  /*2c30*/  IMAD.HI.U32 R20, R8, R5, RZ ;  /* 0x0000000508147227 */ /* 0x000fe200078e00ff */
[----:B------:R-:W-:Y:S02]  /*2c40*/  SHF.R.U32.HI R22, RZ, R7, R22 ;  /* 0x00000007ff167219 */ /* 0x000fe40000011616 */
[----:B------:R-:W-:Y:S02]  /*2c50*/  SEL R15, R0, R15, !P1 ;  /* 0x0000000f000f7207 */ /* 0x000fe40004800000 */
[----:B------:R-:W-:Y:S02]  /*2c60*/  SHF.R.U32.HI R13, RZ, R13, R20 ;  /* 0x0000000dff0d7219 */ /* 0x000fe40000011614 */
[----:B------:R-:W-:-:S02]  /*2c70*/  ISETP.NE.AND P2, PT, R16, 0x1, PT ;  /* 0x000000011000780c */ /* 0x000fc40003f45270 */
[----:B------:R-:W-:Y:S02]  /*2c80*/  SEL R13, R8, R13, !P1 ;  /* 0x0000000d080d7207 */ /* 0x000fe40004800000 */
[----:B------:R-:W-:Y:S02]  /*2c90*/  SEL R17, R9, R18, !P2 ;  /* 0x0000001209117207 */ /* 0x000fe40005000000 */
[----:B------:R-:W-:Y:S01]  /*2ca0*/  SEL R5, R11, R22, !P2 ;  /* 0x000000160b057207 */ /* 0x000fe20005000000 */
[----:B-1----:R-:W-:Y:S01]  /*2cb0*/  IMAD.HI.U32 R18, R15, R2, RZ ;  /* 0x000000020f127227 */ /* 0x002fe200078e00ff */
[----:B------:R-:W-:-:S03]  /*2cc0*/  IADD3 R7, PT, PT, -R13, RZ, RZ ;  /* 0x000000ff0d077210 */ /* 0x000fc60007ffe1ff */
[----:B------:R-:W-:Y:S01]  /*2cd0*/  IMAD.HI.U32 R6, R17, R2, RZ ;  /* 0x0000000211067227 */ /* 0x000fe200078e00ff */
[----:B------:R-:W-:-:S03]  /*2ce0*/  @P3 SHF.R.U32.HI R15, RZ, R3, R18 ;  /* 0x00000003ff0f3219 */ /* 0x000fc60000011612 */
[----:B------:R-:W-:Y:S01]  /*2cf0*/  IMAD R7, R4, R7, R8 ;  /* 0x0000000704077224 */ /* 0x000fe200078e0208 */
[----:B------:R-:W-:Y:S01]  /*2d00*/  @P3 SHF.R.U32.HI R17, RZ, R3, R6 ;  /* 0x00000003ff113219 */ /* 0x000fe20000011606 */
[----:B------:R-:W-:-:S04]  /*2d10*/  IMAD R15, R40, R15, RZ ;  /* 0x0000000f280f7224 */ /* 0x000fc800078e02ff */
[----:B------:R-:W-:Y:S01]  /*2d20*/  IMAD R6, R40, R17, RZ ;  /* 0x0000001128067224 */ /* 0x000fe200078e02ff */
[----:B------:R-:W-:-:S04]  /*2d30*/  ISETP.GE.AND P1, PT, R13, R15, PT ;  /* 0x0000000f0d00720c */ /* 0x000fc80003f26270 */
[----:B------:R-:W-:Y:S01]  /*2d40*/  ISETP.GE.OR P1, PT, R5, R6, P1 ;  /* 0x000000060500720c */ /* 0x000fe20000f26670 */
[----:B------:R-:W-:-:S05]  /*2d50*/  IMAD.HI.U32 R6, R13, R2, RZ ;  /* 0x000000020d067227 */ /* 0x000fca00078e00ff */
[----:B------:R-:W-:-:S04]  /*2d60*/  SHF.R.U32.HI R6, RZ, R3, R6 ;  /* 0x00000003ff067219 */ /* 0x000fc80000011606 */
[----:B------:R-:W-:-:S03]  /*2d70*/  SEL R6, R13, R6, !P3 ;  /* 0x000000060d067207 */ /* 0x000fc60005800000 */
[----:B------:R-:W-:-:S04]  /*2d80*/  @!P1 IMAD.HI.U32 R18, R5, R2, RZ ;  /* 0x0000000205129227 */ /* 0x000fc800078e00ff */
[----:B------:R-:W-:Y:S01]  /*2d90*/  IMAD.MOV R2, RZ, RZ, -R6 ;  /* 0x000000ffff027224 */ /* 0x000fe200078e0a06 */
[----:B------:R-:W-:-:S03]  /*2da0*/  @!P1 SHF.R.U32.HI R18, RZ, R3, R18 ;  /* 0x00000003ff129219 */ /* 0x000fc60000011612 */
[----:B------:R-:W-:Y:S01]  /*2db0*/  IMAD R2, R40, R2, R13 ;  /* 0x0000000228027224 */ /* 0x000fe200078e020d */
        /* <DEDUP_REMOVED lines=9> */
.L_x_38:
[----:B------:R-:W2:Y:S02]  /*2e50*/  LDCU UR4, c[0x0][0xb30] ;  /* 0x00016600ff0477ac */ /* 0x000ea40008000800 */
[----:B--2---:R-:W-:-:S09]  /*2e60*/  UISETP.NE.AND UP0, UPT, UR4, 0x1, UPT ;  /* 0x000000010400788c */ /* 0x004fd2000bf05270 */
[----:B------:R-:W-:Y:S05]  /*2e70*/  BRA.U UP0, `(.L_x_39) ;  /* 0x0000000100407547 */ /* 0x000fea000b800000 */
[----:B------:R-:W2:Y:S08]  /*2e80*/  LDC.64 R4, c[0x0][0xb10] ;  /* 0x0002c400ff047b82 */ /* 0x000eb00000000a00 */
[----:B-1----:R-:W1:Y:S08]  /*2e90*/  LDC.64 R2, c[0x0][0xb18] ;  /* 0x0002c600ff027b82 */ /* 0x002e700000000a00 */
[----:B------:R-:W3:Y:S08]  /*2ea0*/  LDC R6, c[0x0][0xb20] ;  /* 0x0002c800ff067b82 */ /* 0x000ef00000000800 */
[----:B------:R-:W4:Y:S01]  /*2eb0*/  LDC R16, c[0x0][0xb0c] ;  /* 0x0002c300ff107b82 */ /* 0x000f220000000800 */
[----:B--2---:R-:W-:-:S05]  /*2ec0*/  IMAD.HI.U32 R4, R11, R4, RZ ;  /* 0x000000040b047227 */ /* 0x004fca00078e00ff */
[----:B------:R-:W-:Y:S01]  /*2ed0*/  SHF.R.U32.HI R4, RZ, R5, R4 ;  /* 0x00000005ff047219 */ /* 0x000fe20000011604 */
[----:B-1----:R-:W-:Y:S01]  /*2ee0*/  IMAD.HI.U32 R3, R8, R3, RZ ;  /* 0x0000000308037227 */ /* 0x002fe200078e00ff */
[----:B------:R-:W-:-:S04]  /*2ef0*/  ISETP.NE.AND P1, PT, R2, 0x1, PT ;  /* 0x000000010200780c */ /* 0x000fc80003f25270 */
[----:B---3--:R-:W-:-:S04]  /*2f00*/  SHF.R.U32.HI R3, RZ, R6, R3 ;  /* 0x00000006ff037219 */ /* 0x008fc80000011603 */
[----:B------:R-:W-:Y:S02]  /*2f10*/  SEL R3, R8, R3, !P1 ;  /* 0x0000000308037207 */ /* 0x000fe40004800000 */
[----:B----4-:R-:W-:-:S04]  /*2f20*/  ISETP.NE.AND P2, PT, R16, 0x1, PT ;  /* 0x000000011000780c */ /* 0x010fc80003f45270 */
[----:B------:R-:W-:-:S05]  /*2f30*/  SEL R4, R11, R4, !P2 ;  /* 0x000000040b047207 */ /* 0x000fca0005000000 */
[----:B------:R-:W-:Y:S02]  /*2f40*/  IMAD.IADD R5, R3, 0x1, -R4 ;  /* 0x0000000103057824 */ /* 0x000fe400078e0a04 */
[----:B------:R-:W-:Y:S02]  /*2f50*/  IMAD.IADD R3, R4, 0x1, -R3 ;  /* 0x0000000104037824 */ /* 0x000fe400078e0a03 */
[----:B------:R-:W-:Y:S02]  /*2f60*/  IMAD R11, R5, R16, R11 ;  /* 0x00000010050b7224 */ /* 0x000fe400078e020b */
[----:B------:R-:W-:-:S07]  /*2f70*/  IMAD R8, R3, R2, R8 ;  /* 0x0000000203087224 */ /* 0x000fce00078e0208 */
.L_x_39:
[----:B------:R-:W-:Y:S01]  /*2f80*/  PLOP3.LUT P4, PT, PT, PT, PT, 0x80, 0x8 ;  /* 0x000000000008781c */ /* 0x000fe20003f8f070 */
[----:B------:R-:W-:Y:S01]  /*2f90*/  IMAD.IADD R91, R11, 0x1, R90 ;  /* 0x000000010b5b7824 */ /* 0x000fe200078e025a */
[----:B------:R-:W-:Y:S01]  /*2fa0*/  LOP3.LUT R10, R10, 0x1, RZ, 0x3c, !PT ;  /* 0x000000010a0a7812 */ /* 0x000fe200078e3cff */
[----:B------:R-:W-:Y:S01]  /*2fb0*/  IMAD.IADD R111, R8, 0x1, R79 ;  /* 0x00000001086f7824 */ /* 0x000fe200078e024f */
[----:B------:R-:W-:Y:S09]  /*2fc0*/  @P0 BRA `(.L_x_40) ;  /* 0xffffffec00000947 */ /* 0x000ff2000383ffff */
[----:B------:R-:W-:Y:S01]  /*2fd0*/  UIADD3 UR37, UPT, UPT, UR37, 0x1b0, URZ ;  /* 0x000001b025257890 */ /* 0x000fe2000fffe0ff */
[----:B-1----:R-:W-:-:S03]  /*2fe0*/  SHF.L.U32 R3, R12, 0x1f, RZ ;  /* 0x0000001f0c037819 */ /* 0x002fc600000006ff */
[----:B------:R-:W-:-:S09]  /*2ff0*/  ULEA UR4, UR40, UR37, 0x3 ;  /* 0x0000002528047291 */ /* 0x000fd2000f8e18ff */
[----:B------:R-:W1:Y:S02]  /*3000*/  SYNCS.PHASECHK.TRANS64.TRYWAIT P0, [UR4], R3 ;  /* 0x00000003ff0075a7 */ /* 0x000e640008001104 */
[----:B-1----:R-:W-:Y:S05]  /*3010*/  @!P0 BRA `(.L_x_41) ;  /* 0x0000005c00848947 */ /* 0x002fea0003800000 */
.L_x_152:
[----:B------:R-:W-:-:S04]  /*3020*/  UIADD3 UR5, UPT, UPT, UR40, 0x1, URZ ;  /* 0x0000000128057890 */ /* 0x000fc8000fffe0ff */
[----:B------:R-:W-:-:S04]  /*3030*/  UISETP.NE.AND UP0, UPT, UR5, 0x36, UPT ;  /* 0x000000360500788c */ /* 0x000fc8000bf05270 */
[----:B------:R-:W-:Y:S02]  /*3040*/  USEL UR6, URZ, 0x1, UP0 ;  /* 0x00000001ff067887 */ /* 0x000fe40008000000 */
[----:B------:R-:W-:-:S04]  /*3050*/  USEL UR5, UR5, URZ, UP0 ;  /* 0x000000ff05057287 */ /* 0x000fc80008000000 */
[----:B------:R-:W-:Y:S01]  /*3060*/  ULEA UR4, UR5, UR37, 0x3 ;  /* 0x0000002505047291 */ /* 0x000fe2000f8e18ff */
[----:B------:R-:W-:-:S04]  /*3070*/  LOP3.LUT R2, R12, UR6, RZ, 0x3c, !PT ;  /* 0x000000060c027c12 */ /* 0x000fc8000f8e3cff */
[----:B-1----:R-:W-:-:S04]  /*3080*/  SHF.L.U32 R3, R2, 0x1f, RZ ;  /* 0x0000001f02037819 */ /* 0x002fc800000006ff */
[----:B------:R-:W1:Y:S02]  /*3090*/  SYNCS.PHASECHK.TRANS64.TRYWAIT P0, [UR4], R3 ;  /* 0x00000003ff0075a7 */ /* 0x000e640008001104 */
[----:B-1----:R-:W-:Y:S05]  /*30a0*/  @!P0 BRA `(.L_x_42) ;  /* 0x0000005c00788947 */ /* 0x002fea0003800000 */
.L_x_154:
        /* <DEDUP_REMOVED lines=9> */
.L_x_156:
        /* <DEDUP_REMOVED lines=9> */
.L_x_158:
        /* <DEDUP_REMOVED lines=9> */
.L_x_160:
        /* <DEDUP_REMOVED lines=9> */
.L_x_162:
        /* <DEDUP_REMOVED lines=9> */
.L_x_164:
        /* <DEDUP_REMOVED lines=9> */
.L_x_166:
        /* <DEDUP_REMOVED lines=9> */
.L_x_168:
        /* <DEDUP_REMOVED lines=9> */
.L_x_170:
        /* <DEDUP_REMOVED lines=9> */
.L_x_172:
        /* <DEDUP_REMOVED lines=9> */
.L_x_174:
        /* <DEDUP_REMOVED lines=9> */
.L_x_176:
        /* <DEDUP_REMOVED lines=9> */
.L_x_178:
        /* <DEDUP_REMOVED lines=9> */
.L_x_180:
        /* <DEDUP_REMOVED lines=9> */
.L_x_182:
        /* <DEDUP_REMOVED lines=9> */
.L_x_184:
        /* <DEDUP_REMOVED lines=9> */
.L_x_186:
        /* <DEDUP_REMOVED lines=9> */
.L_x_188:
        /* <DEDUP_REMOVED lines=9> */
.L_x_190:
        /* <DEDUP_REMOVED lines=9> */
.L_x_192:
        /* <DEDUP_REMOVED lines=9> */
.L_x_194:
        /* <DEDUP_REMOVED lines=9> */
.L_x_196:
        /* <DEDUP_REMOVED lines=9> */
.L_x_198:
        /* <DEDUP_REMOVED lines=9> */
.L_x_200:
        /* <DEDUP_REMOVED lines=9> */
.L_x_202:
        /* <DEDUP_REMOVED lines=9> */
.L_x_204:
        /* <DEDUP_REMOVED lines=9> */
.L_x_206:
        /* <DEDUP_REMOVED lines=9> */
.L_x_208:
        /* <DEDUP_REMOVED lines=9> */
.L_x_210:
        /* <DEDUP_REMOVED lines=9> */
.L_x_212:
        /* <DEDUP_REMOVED lines=9> */
.L_x_214:
        /* <DEDUP_REMOVED lines=9> */
.L_x_216:
        /* <DEDUP_REMOVED lines=9> */
.L_x_218:
        /* <DEDUP_REMOVED lines=9> */
.L_x_220:
        /* <DEDUP_REMOVED lines=9> */
.L_x_222:
        /* <DEDUP_REMOVED lines=9> */
.L_x_224:
        /* <DEDUP_REMOVED lines=9> */
.L_x_226:
        /* <DEDUP_REMOVED lines=9> */
.L_x_228:
        /* <DEDUP_REMOVED lines=9> */
.L_x_230:
        /* <DEDUP_REMOVED lines=9> */
.L_x_232:
        /* <DEDUP_REMOVED lines=9> */
.L_x_234:
        /* <DEDUP_REMOVED lines=9> */
.L_x_236:
        /* <DEDUP_REMOVED lines=9> */
.L_x_238:
        /* <DEDUP_REMOVED lines=9> */
.L_x_240:
        /* <DEDUP_REMOVED lines=9> */
.L_x_242:
        /* <DEDUP_REMOVED lines=9> */
.L_x_244:
        /* <DEDUP_REMOVED lines=9> */
.L_x_246:
        /* <DEDUP_REMOVED lines=9> */
.L_x_248:
        /* <DEDUP_REMOVED lines=9> */
.L_x_250:
        /* <DEDUP_REMOVED lines=9> */
.L_x_252:
        /* <DEDUP_REMOVED lines=9> */
.L_x_254:
        /* <DEDUP_REMOVED lines=9> */
.L_x_256:
[----:B------:R-:W-:-:S04]  /*4d60*/  UIADD3 UR5, UPT, UPT, UR5, 0x1, URZ ;  /* 0x0000000105057890 */ /* 0x000fc8000fffe0ff */
[----:B------:R-:W-:-:S04]  /*4d70*/  UISETP.NE.AND UP0, UPT, UR5, 0x36, UPT ;  /* 0x000000360500788c */ /* 0x000fc8000bf05270 */
[----:B------:R-:W-:Y:S02]  /*4d80*/  USEL UR4, URZ, 0x1, UP0 ;  /* 0x00000001ff047887 */ /* 0x000fe40008000000 */
[----:B------:R-:W-:-:S04]  /*4d90*/  USEL UR5, UR5, URZ, UP0 ;  /* 0x000000ff05057287 */ /* 0x000fc80008000000 */
[----:B------:R-:W-:Y:S01]  /*4da0*/  ULEA UR5, UR5, UR37, 0x3 ;  /* 0x0000002505057291 */ /* 0x000fe2000f8e18ff */
[----:B-1----:R-:W-:-:S04]  /*4db0*/  LOP3.LUT R3, R2, UR4, RZ, 0x3c, !PT ;  /* 0x0000000402037c12 */ /* 0x002fc8000f8e3cff */
[----:B------:R-:W-:Y:S01]  /*4dc0*/  SHF.L.U32 R3, R3, 0x1f, RZ ;  /* 0x0000001f03037819 */ /* 0x000fe200000006ff */
[----:B------:R-:W-:-:S07]  /*4dd0*/  IMAD.U32 R0, RZ, RZ, UR5 ;  /* 0x00000005ff007e24 */ /* 0x000fce000f8e00ff */
.L_x_94:
[----:B-1----:R1:W2:Y:S02]  /*4de0*/  SYNCS.PHASECHK.TRANS64.TRYWAIT P0, [R0+URZ], R3 ;  /* 0x00000003000075a7 */ /* 0x0022a400080011ff */
[----:B--2---:R-:W-:Y:S05]  /*4df0*/  @!P0 NANOSLEEP.SYNCS 0x989680 ;  /* 0x009896800000895d */ /* 0x004fea0003900000 */
[----:B------:R-:W2:Y:S02]  /*4e00*/  @!P0 SYNCS.PHASECHK.TRANS64 P0, [R0+URZ], R3 ;  /* 0x00000003000085a7 */ /* 0x000ea400080010ff */
[----:B--2---:R-:W-:Y:S05]  /*4e10*/  @P0 EXIT ;  /* 0x000000000000094d */ /* 0x004fea0003800000 */
[----:B------:R-:W-:Y:S05]  /*4e20*/  BRA `(.L_x_94) ;  /* 0xfffffffc00ec7947 */ /* 0x000fea000383ffff */
.L_x_22:
[----:B------:R-:W-:-:S04]  /*4e30*/  UISETP.NE.AND UP1, UPT, UR40, URZ, UPT ;  /* 0x000000ff2800728c */ /* 0x000fc8000bf25270 */
[----:B------:R-:W-:-:S09]  /*4e40*/  UISETP.NE.OR UP1, UPT, UR4, 0x1, UP1 ;  /* 0x000000010400788c */ /* 0x000fd20008f25670 */
[----:B------:R-:W-:Y:S05]  /*4e50*/  BRA.U UP1, `(.L_x_95) ;  /* 0x0000000101b07547 */ /* 0x000fea000b800000 */
[----:B------:R-:W-:Y:S01]  /*4e60*/  UMOV UR4, 0x400 ;  /* 0x0000040000047882 */ /* 0x000fe20000000000 */
[----:B------:R-:W-:Y:S01]  /*4e70*/  HFMA2 R2, -RZ, RZ, 0, 5.9604644775390625e-08 ;  /* 0x00000001ff027431 */ /* 0x000fe200000001ff */
[----:B------:R-:W-:Y:S01]  /*4e80*/  ULEA UR40, UR40, UR4, 0x18 ;  /* 0x0000000428287291 */ /* 0x000fe2000f8ec0ff */
[----:B------:R-:W-:Y:S01]  /*4e90*/  ISETP.GE.U32.AND P0, PT, R8, 0x2, PT ;  /* 0x000000020800780c */ /* 0x000fe20003f06070 */
[----:B------:R-:W-:Y:S02]  /*4ea0*/  IMAD.MOV.U32 R3, RZ, RZ, RZ ;  /* 0x000000ffff037224 */ /* 0x000fe400078e00ff */
[----:B------:R-:W-:Y:S02]  /*4eb0*/  UIADD3 UR6, UPT, UPT, UR40, 0x388, URZ ;  /* 0x0000038828067890 */ /* 0x000fe4000fffe0ff */
[----:B------:R-:W-:Y:S02]  /*4ec0*/  UIADD3 UR7, UPT, UPT, UR40, 0x380, URZ ;  /* 0x0000038028077890 */ /* 0x000fe4000fffe0ff */
[----:B------:R-:W-:-:S12]  /*4ed0*/  UPRMT UR6, URZ, 0x654, UR6 ;  /* 0x00000654ff067896 */ /* 0x000fd80008000006 */
.L_x_98:
[----:B------:R-:W-:Y:S01]  /*4ee0*/  SHF.L.U32 R7, R2, 0x1f, RZ ;  /* 0x0000001f02077819 */ /* 0x000fe200000006ff */
[----:B------:R-:W-:Y:S02]  /*4ef0*/  IMAD.U32 R9, RZ, RZ, UR7 ;  /* 0x00000007ff097e24 */ /* 0x000fe4000f8e00ff */
[----:B------:R-:W-:Y:S01]  /*4f00*/  @!P0 IMAD.MOV.U32 R5, RZ, RZ, 0x10 ;  /* 0x00000010ff058424 */ /* 0x000fe200078e00ff */
[----:B------:R-:W2:Y:S02]  /*4f10*/  SYNCS.PHASECHK.TRANS64.TRYWAIT P1, [UR40+0x388], R7 ;  /* 0x00038807ff0075a7 */ /* 0x000ea40008021128 */
[----:B------:R-:W-:-:S04]  /*4f20*/  PRMT R9, R8, 0x654, R9 ;  /* 0x0000065408097816 */ /* 0x000fc80000000009 */
[----:B------:R-:W-:Y:S01]  /*4f30*/  SEL R0, R9, R0, !P0 ;  /* 0x0000000009007207 */ /* 0x000fe20004000000 */
[----:B--2---:R-:W-:Y:S06]  /*4f40*/  @!P1 BRA `(.L_x_96) ;  /* 0x0000005000b09947 */ /* 0x004fec0003800000 */
.L_x_258:
[----:B------:R-:W-:Y:S01]  /*4f50*/  UIADD3 UR4, UPT, UPT, UR40, 0x3c0, URZ ;  /* 0x000003c028047890 */ /* 0x000fe2000fffe0ff */
[----:B------:R3:W-:Y:S01]  /*4f60*/  @!P0 SYNCS.ARRIVE.TRANS64.RED RZ, [R0+URZ], R5 ;  /* 0x0000000500ff89a7 */ /* 0x0007e200080004ff */
[----:B------:R-:W-:Y:S01]  /*4f70*/  UIADD3 UR5, UPT, UPT, UR40, 0x380, URZ ;  /* 0x0000038028057890 */ /* 0x000fe2000fffe0ff */
[----:B------:R-:W-:-:S08]  /*4f80*/  LOP3.LUT R2, R2, 0x1, RZ, 0x3c, !PT ;  /* 0x0000000102027812 */ /* 0x000fd000078e3cff */
[----:B------:R-:W-:Y:S06]  /*4f90*/  UGETNEXTWORKID.BROADCAST [UR4], [UR5] ;  /* 0x00000000040073ca */ /* 0x000fec0008000100 */
[----:B---3--:R-:W-:-:S04]  /*4fa0*/  SHF.L.U32 R5, R3, 0x1f, RZ ;  /* 0x0000001f03057819 */ /* 0x008fc800000006ff */
[----:B------:R-:W3:Y:S02]  /*4fb0*/  SYNCS.PHASECHK.TRANS64.TRYWAIT P1, [UR40+0x380], R5 ;  /* 0x00038005ff0075a7 */ /* 0x000ee40008021128 */
[----:B---3--:R-:W-:Y:S05]  /*4fc0*/  @!P1 BRA `(.L_x_97) ;  /* 0x0000005000a89947 */ /* 0x008fea0003800000 */
.L_x_260:
[----:B--2---:R-:W2:Y:S01]  /*4fd0*/  LDS.128 R4, [UR40+0x3c0] ;  /* 0x0003c028ff047984 */ /* 0x004ea20008000c00 */
[----:B------:R-:W-:Y:S01]  /*4fe0*/  LOP3.LUT R3, R3, 0x1, RZ, 0x3c, !PT ;  /* 0x0000000103037812 */ /* 0x000fe200078e3cff */
[----:B------:R-:W-:Y:S01]  /*4ff0*/  @!PT LDS RZ, [RZ] ;  /* 0x00000000fffff984 */ /* 0x000fe20000000800 */
[----:B------:R-:W-:Y:S01]  /*5000*/  @!PT LDS RZ, [RZ] ;  /* 0x00000000fffff984 */ /* 0x000fe20000000800 */
[----:B------:R-:W-:Y:S01]  /*5010*/  @!PT LDS RZ, [RZ] ;  /* 0x00000000fffff984 */ /* 0x000fe20000000800 */
[----:B------:R-:W-:Y:S01]  /*5020*/  @!PT LDS RZ, [RZ] ;  /* 0x00000000fffff984 */ /* 0x000fe20000000800 */
[----:B------:R3:W-:Y:S06]  /*5030*/  MEMBAR.ALL.CTA ;  /* 0x0000000000007992 */ /* 0x0007ec0000008000 */
[----:B---3--:R-:W3:Y:S02]  /*5040*/  FENCE.VIEW.ASYNC.S ;  /* 0x00000000000073c6 */ /* 0x008ee40000000000 */
[----:B---3--:R-:W-:Y:S01]  /*5050*/  SYNCS.ARRIVE.TRANS64.RED.A1T0 RZ, [UR6], RZ ;  /* 0x000000ffffff79a7 */ /* 0x008fe20008100406 */
[----:B--2---:R-:W-:-:S13]  /*5060*/  LOP3.LUT P1, RZ, R6, 0x1, RZ, 0xc0, !PT ;  /* 0x0000000106ff7812 */ /* 0x004fda000782c0ff */
[----:B------:R-:W-:Y:S05]  /*5070*/  @P1 BRA `(.L_x_98) ;  /* 0xfffffffc00981947 */ /* 0x000fea000383ffff */
[----:B------:R-:W-:-:S04]  /*5080*/  SHF.L.U32 R0, R2, 0x1f, RZ ;  /* 0x0000001f02007819 */ /* 0x000fc800000006ff */
[----:B------:R-:W2:Y:S02]  /*5090*/  SYNCS.PHASECHK.TRANS64 P0, [UR40+0x388], R0 ;  /* 0x00038800ff0075a7 */ /* 0x000ea40008001028 */
[----:B-12---:R-:W-:Y:S05]  /*50a0*/  @P0 EXIT ;  /* 0x000000000000094d */ /* 0x006fea0003800000 */
[----:B------:R-:W-:-:S07]  /*50b0*/  MOV R0, UR40 ;  /* 0x0000002800007c02 */ /* 0x000fce0008000f00 */
.L_x_99:
[----:B-1----:R-:W-:-:S04]  /*50c0*/  SHF.L.U32 R3, R2, 0x1f, RZ ;  /* 0x0000001f02037819 */ /* 0x002fc800000006ff */
[----:B------:R1:W2:Y:S03]  /*50d0*/  SYNCS.PHASECHK.TRANS64.TRYWAIT P0, [R0+URZ+0x388], R3 ;  /* 0x00038803000075a7 */ /* 0x0002a600080011ff */
[----:B--2---:R-:W-:Y:S05]  /*50e0*/  @!P0 NANOSLEEP.SYNCS 0x989680 ;  /* 0x009896800000895d */ /* 0x004fea0003900000 */
[----:B------:R-:W2:Y:S02]  /*50f0*/  @!P0 SYNCS.PHASECHK.TRANS64 P0, [R0+URZ+0x388], R3 ;  /* 0x00038803000085a7 */ /* 0x000ea400080010ff */
[----:B--2---:R-:W-:Y:S05]  /*5100*/  @P0 EXIT ;  /* 0x000000000000094d */ /* 0x004fea0003800000 */
[----:B------:R-:W-:Y:S05]  /*5110*/  BRA `(.L_x_99) ;  /* 0xfffffffc00e87947 */ /* 0x000fea000383ffff */
.L_x_95:
[----:B------:R-:W-:Y:S05]  /*5120*/  BRA.U UP4, `(.L_x_100) ;  /* 0x0000000d04247547 */ /* 0x000fea000b800000 */
[----:B------:R-:W-:Y:S01]  /*5130*/  UMOV UR4, 0x40 ;  /* 0x0000004000047882 */ /* 0x000fe20000000000 */
[----:B------:R-:W-:Y:S01]  /*5140*/  NOP ;  /* 0x0000000000007918 */ /* 0x000fe20000000000 */
[----:B------:R-:W-:Y:S01]  /*5150*/  ULEA UR4, UR40, UR4, 0x18 ;  /* 0x0000000428047291 */ /* 0x000fe2000f8ec0ff */
[----:B------:R-:W-:Y:S02]  /*5160*/  UMOV UR5, 0x400 ;  /* 0x0000040000057882 */ /* 0x000fe40000000000 */
[----:B------:R-:W-:-:S06]  /*5170*/  ULEA UR40, UR40, UR5, 0x18 ;  /* 0x0000000528287291 */ /* 0x000fcc000f8ec0ff */
[----:B------:R-:W2:Y:S02]  /*5180*/  LDS.U8 R2, [UR4+0x1c] ;  /* 0x00001c04ff027984 */ /* 0x000ea40008000000 */
[----:B--2---:R-:W-:-:S13]  /*5190*/  ISETP.NE.AND P0, PT, R2, RZ, PT ;  /* 0x000000ff0200720c */ /* 0x004fda0003f05270 */
[----:B------:R-:W-:Y:S05]  /*51a0*/  @P0 BRA `(.L_x_101) ;  /* 0x0000000000580947 */ /* 0x000fea0003800000 */
[----:B------:R-:W-:-:S13]  /*51b0*/  ELECT P0, URZ, PT ;  /* 0x0000000000ff782f */ /* 0x000fda0003800000 */
[----:B------:R-:W-:Y:S05]  /*51c0*/  @!P0 BRA `(.L_x_102) ;  /* 0x0000000000608947 */ /* 0x000fea0003800000 */
[----:B------:R-:W-:Y:S01]  /*51d0*/  UMOV UR5, 0x10 ;  /* 0x0000001000057882 */ /* 0x000fe20000000000 */
[----:B------:R-:W-:Y:S01]  /*51e0*/  HFMA2 R2, -RZ, RZ, 0, 5.9604644775390625e-08 ;  /* 0x00000001ff027431 */ /* 0x000fe200000001ff */
[----:B------:R-:W-:-:S03]  /*51f0*/  MOV R3, 0xffff ;  /* 0x0000ffff00037802 */ /* 0x000fc60000000f00 */
[----:B------:R-:W-:Y:S04]  /*5200*/  DEPBAR.LE SB2, 0x36 ;  /* 0x0000ad800000791a */ /* 0x000fe80000000000 */
[----:B------:R-:W2:Y:S02]  /*5210*/  UTCATOMSWS.FIND_AND_SET.ALIGN UP0, UR5, UR5 ;  /* 0x00000005000575e3 */ /* 0x000ea40008000800 */
[----:B--2---:R-:W-:Y:S01]  /*5220*/  MOV R4, UR5 ;  /* 0x0000000500047c02 */ /* 0x004fe20008000f00 */
[----:B------:R-:W-:Y:S06]  /*5230*/  BRA.U UP0, `(.L_x_103) ;  /* 0x0000000100187547 */ /* 0x000fec000b800000 */
.L_x_104:
[----:B------:R-:W-:Y:S05]  /*5240*/  NANOSLEEP 0x64 ;  /* 0x000000640000795d */ /* 0x000fea0003800000 */
[----:B------:R-:W-:-:S05]  /*5250*/  UMOV UR5, 0x10 ;  /* 0x0000001000057882 */ /* 0x000fca0000000000 */
[----:B------:R-:W-:Y:S04]  /*5260*/  DEPBAR.LE SB2, 0x36 ;  /* 0x0000ad800000791a */ /* 0x000fe80000000000 */
[----:B------:R-:W2:Y:S02]  /*5270*/  UTCATOMSWS.FIND_AND_SET.ALIGN UP0, UR5, UR5 ;  /* 0x00000005000575e3 */ /* 0x000ea40008000800 */
[----:B--2---:R-:W-:Y:S01]  /*5280*/  MOV R4, UR5 ;  /* 0x0000000500047c02 */ /* 0x004fe20008000f00 */
[----:B------:R-:W-:Y:S05]  /*5290*/  BRA.U !UP0, `(.L_x_104) ;  /* 0xfffffffd08e87547 */ /* 0x000fea000b83ffff */
.L_x_103:
[-C--:B------:R-:W-:Y:S02]  /*52a0*/  SHF.L.U32 R3, R3, R4.reuse, RZ ;  /* 0x0000000403037219 */ /* 0x080fe400000006ff */
[----:B------:R-:W-:Y:S01]  /*52b0*/  SHF.L.U32 R2, R2, R4, RZ ;  /* 0x0000000402027219 */ /* 0x000fe200000006ff */
[----:B------:R-:W-:Y:S02]  /*52c0*/  IMAD.SHL.U32 R4, R4, 0x20, RZ ;  /* 0x0000002004047824 */ /* 0x000fe400078e00ff */
[----:B------:R2:W-:Y:S04]  /*52d0*/  ATOMS.OR RZ, [UR4+0x14], R3 ;  /* 0x00001403ffff798c */ /* 0x0005e8000b000004 */
[----:B------:R2:W-:Y:S04]  /*52e0*/  ATOMS.OR RZ, [UR4+0x18], R2 ;  /* 0x00001802ffff798c */ /* 0x0005e8000b000004 */
[----:B------:R2:W-:Y:S01]  /*52f0*/  STS [UR40+0x3d0], R4 ;  /* 0x0003d004ff007988 */ /* 0x0005e20008000828 */
[----:B------:R-:W-:Y:S05]  /*5300*/  BRA `(.L_x_102) ;  /* 0x0000000000107947 */ /* 0x000fea0003800000 */
.L_x_101:
[----:B------:R-:W-:-:S05]  /*5310*/  MOV R2, 0xffffffff ;  /* 0xffffffff00027802 */ /* 0x000fca0000000f00 */
[----:B------:R2:W-:Y:S02]  /*5320*/  STS [UR40+0x3d0], R2 ;  /* 0x0003d002ff007988 */ /* 0x0005e40008000828 */
[----:B--2---:R-:W-:Y:S02]  /*5330*/  MOV R2, 0x5350 ;  /* 0x0000535000027802 */ /* 0x004fe40000000f00 */
[----:B-1---5:R-:W-:Y:S05]  /*5340*/  CALL.REL.NOINC `($__internal_1_$__cuda_sm10x_tcgen05_guardrail_trap_phase_invalid_during_alloc) ;  /* 0x0000005000f07944 */ /* 0x022fea0003c00000 */
.L_x_102:
[----:B------:R-:W-:Y:S05]  /*5350*/  WARPSYNC.ALL ;  /* 0x0000000000007948 */ /* 0x000fea0003800000 */
[----:B------:R-:W3:Y:S01]  /*5360*/  S2UR UR7, SR_CgaCtaId ;  /* 0x00000000000779c3 */ /* 0x000ee20000008800 */
[----:B------:R-:W-:Y:S01]  /*5370*/  UMOV UR4, 0x400 ;  /* 0x0000040000047882 */ /* 0x000fe20000000000 */
[----:B------:R-:W-:-:S06]  /*5380*/  NOP ;  /* 0x0000000000007918 */ /* 0x000fcc0000000000 */
[----:B------:R-:W-:Y:S06]  /*5390*/  BAR.ARV 0x6, 0xa0 ;  /* 0x0182800000007b1d */ /* 0x000fec0000002000 */
[----:B------:R-:W4:Y:S01]  /*53a0*/  LDCU UR5, c[0x0][0x390] ;  /* 0x00007200ff0577ac */ /* 0x000f220008000800 */
[----:B------:R-:W-:Y:S01]  /*53b0*/  LOP3.LUT R0, R0, 0xffff, RZ, 0xc0, !PT ;  /* 0x0000ffff00007812 */ /* 0x000fe200078ec0ff */
[----:B------:R-:W-:Y:S02]  /*53c0*/  IMAD.MOV.U32 R9, RZ, RZ, 0x1 ;  /* 0x00000001ff097424 */ /* 0x000fe400078e00ff */
[----:B------:R-:W-:Y:S01]  /*53d0*/  IMAD.MOV.U32 R8, RZ, RZ, RZ ;  /* 0x000000ffff087224 */ /* 0x000fe200078e00ff */
[----:B------:R-:W-:Y:S01]  /*53e0*/  R2UR UR10, R0 ;  /* 0x00000000000a72ca */ /* 0x000fe200000e0000 */
[----:B--2---:R-:W-:Y:S01]  /*53f0*/  IMAD.MOV.U32 R3, RZ, RZ, RZ ;  /* 0x000000ffff037224 */ /* 0x004fe200078e00ff */
[----:B------:R-:W-:Y:S01]  /*5400*/  UMOV UR17, URZ ;  /* 0x000000ff00117c82 */ /* 0x000fe20008000000 */
[----:B------:R-:W-:Y:S01]  /*5410*/  UMOV UR16, URZ ;  /* 0x000000ff00107c82 */ /* 0x000fe20008000000 */
[----:B------:R-:W-:Y:S01]  /*5420*/  UMOV UR20, 0x0 ;  /* 0x0000000000147882 */ /* 0x000fe20000000000 */
[----:B---3--:R-:W-:Y:S01]  /*5430*/  ULEA UR7, UR7, UR4, 0x18 ;  /* 0x0000000407077291 */ /* 0x008fe2000f8ec0ff */
[----:B------:R-:W2:Y:S03]  /*5440*/  LDCU UR4, c[0x0][0x390] ;  /* 0x00007200ff0477ac */ /* 0x000ea60008000800 */
[----:B------:R-:W-:-:S02]  /*5450*/  UIADD3 UR19, UPT, UPT, UR7, 0x2600, URZ ;  /* 0x0000260007137890 */ /* 0x000fc4000fffe0ff */
[----:B----4-:R-:W-:-:S03]  /*5460*/  UIADD3 UR5, UPT, UPT, UR5, 0x1f, URZ ;  /* 0x0000001f05057890 */ /* 0x010fc6000fffe0ff */
[----:B------:R-:W3:Y:S01]  /*5470*/  LDS R2, [UR7+0x3d0] ;  /* 0x0003d007ff027984 */ /* 0x000ee20008000800 */
[----:B------:R-:W-:Y:S02]  /*5480*/  UIADD3 UR18, UPT, UPT, UR7, 0x1d600, URZ ;  /* 0x0001d60007127890 */ /* 0x000fe4000fffe0ff */
[----:B------:R-:W-:Y:S02]  /*5490*/  USHF.R.S32.HI UR6, URZ, 0x1f, UR5 ;  /* 0x0000001fff067899 */ /* 0x000fe40008011405 */
[----:B------:R-:W-:Y:S02]  /*54a0*/  USHF.R.U32.HI UR19, URZ, 0x4, UR19 ;  /* 0x00000004ff137899 */ /* 0x000fe40008011613 */
[----:B------:R-:W-:Y:S02]  /*54b0*/  ULEA.HI UR6, UR6, UR5, URZ, 0x5 ;  /* 0x0000000506067291 */ /* 0x000fe4000f8f28ff */
[----:B------:R-:W-:Y:S02]  /*54c0*/  UIADD3 UR5, UPT, UPT, UR7, 0x388, URZ ;  /* 0x0000038807057890 */ /* 0x000fe4000fffe0ff */
[----:B------:R-:W-:-:S02]  /*54d0*/  USHF.R.S32.HI UR6, URZ, 0x5, UR6 ;  /* 0x00000005ff067899 */ /* 0x000fc40008011406 */
[----:B------:R-:W-:Y:S02]  /*54e0*/  USHF.R.U32.HI UR18, URZ, 0x4, UR18 ;  /* 0x00000004ff127899 */ /* 0x000fe40008011612 */
[----:B------:R-:W-:Y:S02]  /*54f0*/  UISETP.LT.AND UP0, UPT, UR6, 0x1, UPT ;  /* 0x000000010600788c */ /* 0x000fe4000bf01270 */
[----:B------:R-:W-:Y:S02]  /*5500*/  UPRMT UR5, URZ, 0x654, UR5 ;  /* 0x00000654ff057896 */ /* 0x000fe40008000005 */
[----:B------:R-:W-:Y:S02]  /*5510*/  USEL UR11, UR6, 0x1, !UP0 ;  /* 0x00000001060b7887 */ /* 0x000fe4000c000000 */
[----:B------:R-:W-:Y:S02]  /*5520*/  ULOP3.LUT UR19, UR19, 0x3fff, URZ, 0xc0, !UPT ;  /* 0x00003fff13137892 */ /* 0x000fe4000f8ec0ff */
[----:B------:R-:W-:-:S02]  /*5530*/  ULOP3.LUT UR18, UR18, 0x3fff, URZ, 0xc0, !UPT ;  /* 0x00003fff12127892 */ /* 0x000fc4000f8ec0ff */
[----:B------:R-:W-:Y:S02]  /*5540*/  UIADD3 UR11, UPT, UPT, -UR11, URZ, URZ ;  /* 0x000000ff0b0b7290 */ /* 0x000fe4000fffe1ff */
[----:B--2---:R-:W-:Y:S01]  /*5550*/  UISETP.GE.AND UP3, UPT, UR4, 0x1, UPT ;  /* 0x000000010400788c */ /* 0x004fe2000bf66270 */
[----:B------:R-:W-:Y:S01]  /*5560*/  UMOV UR21, 0x4118010 ;  /* 0x0411801000157882 */ /* 0x000fe20000000000 */
[C---:B---3--:R-:W-:Y:S01]  /*5570*/  VIADD R5, R2.reuse, 0x40 ;  /* 0x0000004002057836 */ /* 0x048fe20000000000 */
[----:B------:R-:W-:-:S04]  /*5580*/  LOP3.LUT R4, R2, 0xffff, RZ, 0xc0, !PT ;  /* 0x0000ffff02047812 */ /* 0x000fc800078ec0ff */
[----:B------:R-:W-:-:S05]  /*5590*/  LOP3.LUT R5, R5, 0xffff, RZ, 0xc0, !PT ;  /* 0x0000ffff05057812 */ /* 0x000fca00078ec0ff */
[----:B------:R2:W-:Y:S02]  /*55a0*/  STL.64 [R1], R4 ;  /* 0x0000000401007387 */ /* 0x0005e40000100a00 */
.L_x_111:
[----:B--2---:R-:W-:-:S04]  /*55b0*/  SHF.L.U32 R5, R8, 0x1f, RZ ;  /* 0x0000001f08057819 */ /* 0x004fc800000006ff */
[----:B------:R-:W2:Y:S02]  /*55c0*/  SYNCS.PHASECHK.TRANS64.TRYWAIT P0, [UR7+0x380], R5 ;  /* 0x00038005ff0075a7 */ /* 0x000ea40008001107 */
[----:B--23--:R-:W-:Y:S05]  /*55d0*/  @!P0 BRA `(.L_x_105) ;  /* 0x0000004c003c8947 */ /* 0x00cfea0003800000 */
.L_x_262:
[----:B--2---:R-:W2:Y:S01]  /*55e0*/  LDS.128 R4, [UR7+0x3c0] ;  /* 0x0003c007ff047984 */ /* 0x004ea20008000c00 */
[----:B------:R-:W-:Y:S01]  /*55f0*/  ULEA UR9, UR17, UR7, 0x3 ;  /* 0x0000000711097291 */ /* 0x000fe2000f8e18ff */
[----:B------:R-:W-:Y:S01]  /*5600*/  SHF.L.U32 R0, R9, 0x1f, RZ ;  /* 0x0000001f09007819 */ /* 0x000fe200000006ff */
[----:B------:R-:W-:Y:S01]  /*5610*/  @!PT LDS RZ, [RZ] ;  /* 0x00000000fffff984 */ /* 0x000fe20000000800 */
[----:B------:R-:W-:Y:S01]  /*5620*/  @!PT LDS RZ, [RZ] ;  /* 0x00000000fffff984 */ /* 0x000fe20000000800 */
[----:B------:R-:W-:Y:S01]  /*5630*/  @!PT LDS RZ, [RZ] ;  /* 0x00000000fffff984 */ /* 0x000fe20000000800 */
[----:B------:R-:W-:Y:S01]  /*5640*/  @!PT LDS RZ, [RZ] ;  /* 0x00000000fffff984 */ /* 0x000fe20000000800 */
[----:B------:R3:W-:Y:S06]  /*5650*/  MEMBAR.ALL.CTA ;  /* 0x0000000000007992 */ /* 0x0007ec0000008000 */
[----:B---3--:R-:W3:Y:S02]  /*5660*/  FENCE.VIEW.ASYNC.S ;  /* 0x00000000000073c6 */ /* 0x008ee40000000000 */
[----:B---3--:R-:W-:Y:S01]  /*5670*/  SYNCS.ARRIVE.TRANS64.RED.A1T0 RZ, [UR5], RZ ;  /* 0x000000ffffff79a7 */ /* 0x008fe20008100405 */
[----:B------:R-:W3:Y:S01]  /*5680*/  SYNCS.PHASECHK.TRANS64.TRYWAIT P0, [UR9+0x3a0], R0 ;  /* 0x0003a000ff0075a7 */ /* 0x000ee20008001109 */
[----:B--2---:R-:W-:Y:S01]  /*5690*/  LOP3.LUT P2, RZ, R6, 0x1, RZ, 0xc0, !PT ;  /* 0x0000000106ff7812 */ /* 0x004fe2000784c0ff */
[----:B---3--:R-:W-:-:S12]  /*56a0*/  @!P0 BRA `(.L_x_106) ;  /* 0x0000004c00208947 */ /* 0x008fd80003800000 */
.L_x_264:
[----:B------:R-:W-:Y:S05]  /*56b0*/  BRA.U !UP3, `(.L_x_107) ;  /* 0x000000010bb07547 */ /* 0x000fea000b800000 */
[----:B--2---:R-:W-:Y:S01]  /*56c0*/  IMAD.U32 R0, RZ, RZ, UR17 ;  /* 0x00000011ff007e24 */ /* 0x004fe2000f8e00ff */
[----:B------:R-:W-:-:S04]  /*56d0*/  ULEA UR4, UR16, UR7, 0x3 ;  /* 0x0000000710047291 */ /* 0x000fc8000f8e18ff */
[----:B------:R-:W-:Y:S02]  /*56e0*/  LEA R4, R0, R1, 0x2 ;  /* 0x0000000100047211 */ /* 0x000fe400078e10ff */
[----:B------:R-:W-:-:S04]  /*56f0*/  SHF.L.U32 R0, R3, 0x1f, RZ ;  /* 0x0000001f03007819 */ /* 0x000fc800000006ff */
[----:B------:R-:W5:Y:S01]  /*5700*/  LDL R4, [R4] ;  /* 0x0000000004047983 */ /* 0x000f620000100800 */
[----:B------:R2:W3:Y:S01]  /*5710*/  SYNCS.PHASECHK.TRANS64.TRYWAIT P1, [UR4], R0 ;  /* 0x00000000ff0075a7 */ /* 0x0004e20008021104 */
[----:B------:R-:W-:Y:S01]  /*5720*/  UPLOP3.LUT UP4, UPT, UPT, UPT, UPT, 0x40, 0x4 ;  /* 0x000000000004789c */ /* 0x000fe20003f8e870 */
[----:B------:R-:W-:Y:S01]  /*5730*/  UMOV UR15, UR11 ;  /* 0x0000000b000f7c82 */ /* 0x000fe20008000000 */
[----:B------:R-:W-:Y:S01]  /*5740*/  UMOV UR14, UR6 ;  /* 0x00000006000e7c82 */ /* 0x000fe20008000000 */
[----:B------:R-:W-:-:S08]  /*5750*/  UMOV UR13, UR16 ;  /* 0x00000010000d7c82 */ /* 0x000fd00008000000 */
.L_x_110:
[----:B------:R-:W-:Y:S02]  /*5760*/  UIADD3 UR15, UPT, UPT, UR15, 0x1, URZ ;  /* 0x000000010f0f7890 */ /* 0x000fe4000fffe0ff */
[----:B----4-:R-:W-:Y:S02]  /*5770*/  ULEA UR8, UR13, UR7, 0x3 ;  /* 0x000000070d087291 */ /* 0x010fe4000f8e18ff */
[----:B------:R-:W-:Y:S01]  /*5780*/  UISETP.NE.AND UP0, UPT, UR15, URZ, UPT ;  /* 0x000000ff0f00728c */ /* 0x000fe2000bf05270 */
[----:B--23--:R-:W-:Y:S10]  /*5790*/  @P1 BRA `(.L_x_108) ;  /* 0x00000000000c1947 */ /* 0x00cff40003800000 */
[----:B------:R-:W-:Y:S04]  /*57a0*/  SHF.L.U32 R5, R3, 0x1f, RZ ;  /* 0x0000001f03057819 */ /* 0x000fe800000006ff */
[----:B------:R-:W3:Y:S02]  /*57b0*/  SYNCS.PHASECHK.TRANS64.TRYWAIT P0, [UR8], R5 ;  /* 0x00000005ff0075a7 */ /* 0x000ee40008001108 */
[----:B---3--:R-:W-:Y:S05]  /*57c0*/  @!P0 BRA `(.L_x_109) ;  /* 0x0000004800f08947 */ /* 0x008fea0003800000 */
.L_x_108:
[----:B------:R-:W-:Y:S01]  /*57d0*/  UISETP.NE.AND UP1, UPT, UR14, 0x1, UPT ;  /* 0x000000010e00788c */ /* 0x000fe2000bf25270 */
[----:B------:R-:W-:Y:S01]  /*57e0*/  PLOP3.LUT P1, PT, PT, PT, PT, 0x80, 0x8 ;  /* 0x000000000008781c */ /* 0x000fe20003f2f070 */
[----:B------:R-:W-:Y:S02]  /*57f0*/  UIADD3 UR16, UPT, UPT, UR13, 0x1, URZ ;  /* 0x000000010d107890 */ /* 0x000fe4000fffe0ff */
[----:B------:R-:W-:Y:S02]  /*5800*/  UIADD3 UR8, UPT, UPT, UR8, 0x1b0, URZ ;  /* 0x000001b008087890 */ /* 0x000fe4000fffe0ff */
[----:B------:R-:W-:Y:S01]  /*5810*/  UISETP.NE.AND UP2, UPT, UR16, 0x36, UPT ;  /* 0x000000361000788c */ /* 0x000fe2000bf45270 */
[----:B------:R-:W-:Y:S01]  /*5820*/  PLOP3.LUT P0, PT, PT, PT, UP1, 0x80, 0x8 ;  /* 0x000000000008781c */ /* 0x000fe20003f0f018 */
[----:B------:R-:W-:Y:S02]  /*5830*/  UIADD3 UR14, UPT, UPT, UR14, -0x1, URZ ;  /* 0xffffffff0e0e7890 */ /* 0x000fe4000fffe0ff */
[----:B------:R-:W-:Y:S02]  /*5840*/  USEL UR12, URZ, 0x1, UP2 ;  /* 0x00000001ff0c7887 */ /* 0x000fe40009000000 */
[----:B------:R-:W-:Y:S01]  /*5850*/  USEL UR16, UR16, URZ, UP2 ;  /* 0x000000ff10107287 */ /* 0x000fe20009000000 */
[----:B------:R-:W-:Y:S01]  /*5860*/  UMOV UR23, 0x80004020 ;  /* 0x8000402000177882 */ /* 0x000fe20000000000 */
[----:B------:R-:W-:Y:S02]  /*5870*/  UMOV UR25, 0x80004020 ;  /* 0x8000402000197882 */ /* 0x000fe40000000000 */
[----:B------:R-:W-:Y:S01]  /*5880*/  @UP1 ULEA UR4, UR16, UR7, 0x3 ;  /* 0x0000000710041291 */ /* 0x000fe2000f8e18ff */
[----:B------:R-:W-:Y:S01]  /*5890*/  LOP3.LUT R3, R3, UR12, RZ, 0x3c, !PT ;  /* 0x0000000c03037c12 */ /* 0x000fe2000f8e3cff */
[----:B------:R-:W-:Y:S03]  /*58a0*/  USHF.L.U32 UR12, UR13, 0x7, URZ ;  /* 0x000000070d0c7899 */ /* 0x000fe600080006ff */
[----:B--2---:R-:W-:Y:S01]  /*58b0*/  @P0 SHF.L.U32 R0, R3, 0x1f, RZ ;  /* 0x0000001f03000819 */ /* 0x004fe200000006ff */
[----:B------:R-:W-:Y:S02]  /*58c0*/  UIADD3 UR22, UPT, UPT, UR19, UR12, URZ ;  /* 0x0000000c13167290 */ /* 0x000fe4000fffe0ff */
[----:B------:R-:W-:Y:S01]  /*58d0*/  UIADD3 UR24, UPT, UPT, UR18, UR12, URZ ;  /* 0x0000000c12187290 */ /* 0x000fe2000fffe0ff */
[----:B------:R4:W2:Y:S01]  /*58e0*/  @P0 SYNCS.PHASECHK.TRANS64.TRYWAIT P1, [UR4], R0 ;  /* 0x00000000ff0005a7 */ /* 0x0008a20008021104 */
[----:B------:R-:W-:Y:S11]  /*58f0*/  ELECT P0, URZ, PT ;  /* 0x0000000000ff782f */ /* 0x000ff60003800000 */
[----:B------:R-:W-:Y:S02]  /*5900*/  @!UPT UIADD3 URZ, UPT, UPT, URZ, URZ, URZ ;  /* 0x000000fffffff290 */ /* 0x000fe4000fffe0ff */
[----:B-----5:R-:W-:Y:S01]  /*5910*/  @P0 R2UR.BROADCAST UR4, R4 ;  /* 0x00000000040402ca */ /* 0x020fe200008e0000 */
[----:B------:R-:W-:Y:S11]  /*5920*/  UMOV UR13, UR16 ;  /* 0x00000010000d7c82 */ /* 0x000ff60008000000 */
[----:B------:R-:W-:Y:S01]  /*5930*/  @!UPT UIADD3 URZ, UPT, UPT, URZ, URZ, URZ ;  /* 0x000000fffffff290 */ /* 0x000fe2000fffe0ff */
[----:B------:R4:W-:Y:S01]  /*5940*/  UTCQMMA gdesc[UR22], gdesc[UR24], tmem[UR4], tmem[UR20], idesc[UR21], UP4 ;  /* 0x00ff1418160075ea */ /* 0x0009e2000a000304 */
[----:B------:R-:W-:Y:S01]  /*5950*/  UPLOP3.LUT UP4, UPT, UPT, UPT, UPT, 0x80, 0x8 ;  /* 0x000000000008789c */ /* 0x000fe20003f8f070 */
[----:B------:R4:W-:Y:S01]  /*5960*/  UTCBAR.MULTICAST [UR8], URZ, UR10 ;  /* 0x000000ff080073e9 */ /* 0x0009e2000800080a */
[----:B------:R-:W-:Y:S09]  /*5970*/  BRA.U UP0, `(.L_x_110) ;  /* 0xfffffffd00787547 */ /* 0x000ff2000b83ffff */
.L_x_107:
[----:B------:R-:W-:Y:S01]  /*5980*/  UIADD3 UR17, UPT, UPT, UR17, 0x1, URZ ;  /* 0x0000000111117890 */ /* 0x000fe2000fffe0ff */
[----:B------:R-:W-:Y:S01]  /*5990*/  LOP3.LUT R8, R8, 0x1, RZ, 0x3c, !PT ;  /* 0x0000000108087812 */ /* 0x000fe200078e3cff */
[----:B------:R-:W-:Y:S02]  /*59a0*/  UIADD3 UR9, UPT, UPT, UR9, 0x390, URZ ;  /* 0x0000039009097890 */ /* 0x000fe4000fffe0ff */
[----:B------:R-:W-:-:S04]  /*59b0*/  UISETP.NE.AND UP0, UPT, UR17, 0x2, UPT ;  /* 0x000000021100788c */ /* 0x000fc8000bf05270 */
[----:B----4-:R-:W-:Y:S02]  /*59c0*/  USEL UR4, URZ, 0x1, UP0 ;  /* 0x00000001ff047887 */ /* 0x010fe40008000000 */
[----:B------:R-:W-:Y:S01]  /*59d0*/  USEL UR17, UR17, URZ, UP0 ;  /* 0x000000ff11117287 */ /* 0x000fe20008000000 */
[----:B------:R3:W-:Y:S03]  /*59e0*/  UTCBAR [UR9], URZ ;  /* 0x000000ff090073e9 */ /* 0x0007e600080000ff */
[----:B------:R-:W-:Y:S01]  /*59f0*/  LOP3.LUT R9, R9, UR4, RZ, 0x3c, !PT ;  /* 0x0000000409097c12 */ /* 0x000fe2000f8e3cff */
[----:B------:R-:W-:Y:S07]  /*5a00*/  @P2 BRA `(.L_x_111) ;  /* 0xfffffff800e82947 */ /* 0x000fee000383ffff */
[----:B------:R-:W4:Y:S01]  /*5a10*/  S2UR UR4, SR_CgaCtaId ;  /* 0x00000000000479c3 */ /* 0x000f220000008800 */
[----:B------:R-:W-:Y:S01]  /*5a20*/  ELECT P0, URZ, PT ;  /* 0x0000000000ff782f */ /* 0x000fe20003800000 */
[----:B--2---:R-:W-:Y:S01]  /*5a30*/  IMAD.MOV.U32 R0, RZ, RZ, 0x1 ;  /* 0x00000001ff007424 */ /* 0x004fe200078e00ff */
[----:B------:R-:W-:Y:S01]  /*5a40*/  UIADD3 UR7, UPT, UPT, UR7, 0x3a0, URZ ;  /* 0x000003a007077890 */ /* 0x000fe2000fffe0ff */
[----:B------:R-:W-:Y:S01]  /*5a50*/  SHF.L.U32 R3, R9, 0x1f, RZ ;  /* 0x0000001f09037819 */ /* 0x000fe200000006ff */
[----:B------:R-:W-:-:S03]  /*5a60*/  UMOV UR5, 0x40 ;  /* 0x0000004000057882 */ /* 0x000fc60000000000 */
[----:B------:R-:W-:Y:S01]  /*5a70*/  UVIRTCOUNT.DEALLOC.SMPOOL 0x80 ;  /* 0x000000800000784c */ /* 0x000fe20000000000 */
[----:B----4-:R-:W-:Y:S02]  /*5a80*/  ULEA UR4, UR4, UR5, 0x18 ;  /* 0x0000000504047291 */ /* 0x010fe4000f8ec0ff */
[----:B------:R-:W-:-:S07]  /*5a90*/  ULEA UR5, UR17, UR7, 0x3 ;  /* 0x0000000711057291 */ /* 0x000fce000f8e18ff */
[----:B------:R2:W-:Y:S02]  /*5aa0*/  @P0 STS.U8 [UR4+0x1c], R0 ;  /* 0x00001c00ff000988 */ /* 0x0005e40008000004 */
[----:B------:R-:W4:Y:S02]  /*5ab0*/  SYNCS.PHASECHK.TRANS64.TRYWAIT P0, [UR5], R3 ;  /* 0x00000003ff0075a7 */ /* 0x000f240008001105 */
[----:B--2-4-:R-:W-:Y:S05]  /*5ac0*/  @!P0 BRA `(.L_x_112) ;  /* 0x0000004800488947 */ /* 0x014fea0003800000 */
.L_x_267:
[----:B------:R-:W-:-:S04]  /*5ad0*/  UIADD3 UR6, UPT, UPT, UR17, 0x1, URZ ;  /* 0x0000000111067890 */ /* 0x000fc8000fffe0ff */
[----:B------:R-:W-:-:S04]  /*5ae0*/  UISETP.NE.AND UP0, UPT, UR6, 0x2, UPT ;  /* 0x000000020600788c */ /* 0x000fc8000bf05270 */
[----:B------:R-:W-:Y:S02]  /*5af0*/  USEL UR5, URZ, 0x1, UP0 ;  /* 0x00000001ff057887 */ /* 0x000fe40008000000 */
[----:B------:R-:W-:-:S04]  /*5b00*/  USEL UR6, UR6, URZ, UP0 ;  /* 0x000000ff06067287 */ /* 0x000fc80008000000 */
[----:B------:R-:W-:Y:S01]  /*5b10*/  ULEA UR6, UR6, UR7, 0x3 ;  /* 0x0000000706067291 */ /* 0x000fe2000f8e18ff */
[----:B--2---:R-:W-:-:S04]  /*5b20*/  LOP3.LUT R3, R9, UR5, RZ, 0x3c, !PT ;  /* 0x0000000509037c12 */ /* 0x004fc8000f8e3cff */
[----:B------:R-:W-:-:S04]  /*5b30*/  SHF.L.U32 R3, R3, 0x1f, RZ ;  /* 0x0000001f03037819 */ /* 0x000fc800000006ff */
[----:B------:R-:W2:Y:S02]  /*5b40*/  SYNCS.PHASECHK.TRANS64.TRYWAIT P0, [UR6], R3 ;  /* 0x00000003ff0075a7 */ /* 0x000ea40008001106 */
[----:B--2---:R-:W-:Y:S05]  /*5b50*/  @!P0 BRA `(.L_x_113) ;  /* 0x00000048003c8947 */ /* 0x004fea0003800000 */
.L_x_269:
[----:B------:R-:W-:Y:S01]  /*5b60*/  NOP ;  /* 0x0000000000007918 */ /* 0x000fe20000000000 */
[----:B--2---:R-:W2:Y:S01]  /*5b70*/  LDS R0, [UR4+0x14] ;  /* 0x00001404ff007984 */ /* 0x004ea20008000800 */
[----:B------:R-:W-:Y:S01]  /*5b80*/  LOP3.LUT R2, R2, 0xffff, RZ, 0xc0, !PT ;  /* 0x0000ffff02027812 */ /* 0x000fe200078ec0ff */
[----:B------:R-:W-:Y:S02]  /*5b90*/  IMAD.MOV.U32 R3, RZ, RZ, 0xffff ;  /* 0x0000ffffff037424 */ /* 0x000fe400078e00ff */
[----:B------:R-:W-:Y:S01]  /*5ba0*/  IMAD.MOV.U32 R5, RZ, RZ, 0x1 ;  /* 0x00000001ff057424 */ /* 0x000fe200078e00ff */
[----:B------:R-:W-:-:S04]  /*5bb0*/  SHF.R.U32.HI R2, RZ, 0x5, R2 ;  /* 0x00000005ff027819 */ /* 0x000fc80000011602 */
[-C--:B------:R-:W-:Y:S02]  /*5bc0*/  SHF.L.U32 R3, R3, R2.reuse, RZ ;  /* 0x0000000203037219 */ /* 0x080fe400000006ff */
[----:B------:R-:W-:Y:S02]  /*5bd0*/  SHF.L.U32 R5, R5, R2, RZ ;  /* 0x0000000205057219 */ /* 0x000fe400000006ff */
[----:B--2---:R-:W-:-:S04]  /*5be0*/  LOP3.LUT R0, R0, R3, RZ, 0xc0, !PT ;  /* 0x0000000300007212 */ /* 0x004fc800078ec0ff */
[----:B------:R-:W-:-:S13]  /*5bf0*/  ISETP.NE.AND P0, PT, R0, R3, PT ;  /* 0x000000030000720c */ /* 0x000fda0003f05270 */
[----:B------:R-:W-:Y:S05]  /*5c00*/  @P0 BRA `(.L_x_114) ;  /* 0x00000000005c0947 */ /* 0x000fea0003800000 */
[----:B------:R-:W2:Y:S02]  /*5c10*/  LDS R0, [UR4+0x18] ;  /* 0x00001804ff007984 */ /* 0x000ea40008000800 */
[----:B--2---:R-:W-:-:S04]  /*5c20*/  LOP3.LUT R0, R0, R5, RZ, 0xc0, !PT ;  /* 0x0000000500007212 */ /* 0x004fc800078ec0ff */
[----:B------:R-:W-:-:S13]  /*5c30*/  ISETP.NE.AND P0, PT, R0, R5, PT ;  /* 0x000000050000720c */ /* 0x000fda0003f05270 */
[----:B------:R-:W-:Y:S05]  /*5c40*/  @P0 BRA `(.L_x_115) ;  /* 0x0000000000400947 */ /* 0x000fea0003800000 */
[----:B------:R-:W-:Y:S01]  /*5c50*/  R2UR UR8, R3 ;  /* 0x00000000030872ca */ /* 0x000fe200000e0000 */
[----:B------:R-:W2:Y:S01]  /*5c60*/  S2R R2, SR_LANEID ;  /* 0x0000000000027919 */ /* 0x000ea20000000000 */
[----:B------:R-:W-:Y:S01]  /*5c70*/  LOP3.LUT R5, RZ, R5, RZ, 0x33, !PT ;  /* 0x00000005ff057212 */ /* 0x000fe200078e33ff */
[----:B------:R-:W-:Y:S02]  /*5c80*/  VOTEU.ANY UR7, UPT, PT ;  /* 0x0000000000077886 */ /* 0x000fe400038e0100 */
[----:B------:R-:W-:Y:S01]  /*5c90*/  UFLO.U32 UR7, UR7 ;  /* 0x00000007000772bd */ /* 0x000fe200080e0000 */
[----:B------:R-:W4:Y:S07]  /*5ca0*/  REDUX UR5, R5 ;  /* 0x00000000050573c4 */ /* 0x000f2e0000000000 */
[----:B------:R-:W-:-:S06]  /*5cb0*/  ULOP3.LUT UR8, URZ, UR8, URZ, 0x33, !UPT ;  /* 0x00000008ff087292 */ /* 0x000fcc000f8e33ff */
[----:B------:R-:W-:-:S04]  /*5cc0*/  IMAD.U32 R0, RZ, RZ, UR8 ;  /* 0x00000008ff007e24 */ /* 0x000fc8000f8e00ff */
[----:B------:R-:W1:Y:S02]  /*5cd0*/  REDUX UR6, R0 ;  /* 0x00000000000673c4 */ /* 0x000e640000000000 */
[----:B------:R1:W-:Y:S01]  /*5ce0*/  UTCATOMSWS.AND URZ, UR8 ;  /* 0x0000000800ff79e3 */ /* 0x0003e20008000000 */
[----:B--2---:R-:W-:Y:S01]  /*5cf0*/  ISETP.EQ.U32.AND P0, PT, R2, UR7, PT ;  /* 0x0000000702007c0c */ /* 0x004fe2000bf02070 */
[----:B----4-:R-:W-:Y:S02]  /*5d00*/  IMAD.U32 R2, RZ, RZ, UR5 ;  /* 0x00000005ff027e24 */ /* 0x010fe4000f8e00ff */
[----:B-1----:R-:W-:-:S10]  /*5d10*/  IMAD.U32 R3, RZ, RZ, UR6 ;  /* 0x00000006ff037e24 */ /* 0x002fd4000f8e00ff */
[----:B------:R1:W-:Y:S04]  /*5d20*/  @P0 ATOMS.AND RZ, [UR4+0x14], R3 ;  /* 0x00001403ffff098c */ /* 0x0003e8000a800004 */
[----:B------:R1:W-:Y:S01]  /*5d30*/  @P0 ATOMS.AND RZ, [UR4+0x18], R2 ;  /* 0x00001802ffff098c */ /* 0x0003e2000a800004 */
[----:B------:R-:W-:Y:S05]  /*5d40*/  BRA `(.L_x_116) ;  /* 0x0000000000147947 */ /* 0x000fea0003800000 */
.L_x_115:
[----:B------:R-:W-:Y:S02]  /*5d50*/  MOV R2, 0x5d70 ;  /* 0x00005d7000027802 */ /* 0x000fe40000000f00 */
[----:B-1-3-5:R-:W-:Y:S05]  /*5d60*/  CALL.REL.NOINC `($__internal_0_$__cuda_sm10x_tcgen05_guardrail_trap_col_being_dealloced_not_returned_by_alloc) ;  /* 0x00000048005c7944 */ /* 0x02afea0003c00000 */
[----:B------:R-:W-:Y:S05]  /*5d70*/  BRA `(.L_x_116) ;  /* 0x0000000000087947 */ /* 0x000fea0003800000 */
.L_x_114:
[----:B------:R-:W-:Y:S02]  /*5d80*/  MOV R2, 0x5da0 ;  /* 0x00005da000027802 */ /* 0x000fe40000000f00 */
[----:B-1-3-5:R-:W-:Y:S05]  /*5d90*/  CALL.REL.NOINC `($__internal_2_$__cuda_sm10x_tcgen05_guardrail_trap_unallocated_columns_being_dealloced) ;  /* 0x0000004800687944 */ /* 0x02afea0003c00000 */
.L_x_116:
[----:B------:R-:W-:Y:S01]  /*5da0*/  NOP ;  /* 0x0000000000007918 */ /* 0x000fe20000000000 */
[----:B---3--:R-:W-:Y:S05]  /*5db0*/  EXIT ;  /* 0x000000000000794d */ /* 0x008fea0003800000 */
.L_x_100:
[----:B------:R-:W2:Y:S01]  /*5dc0*/  LDC R3, c[0x0][0x384] ;  /* 0x0000e100ff037b82 */ /* 0x000ea20000000800 */
[----:B------:R-:W-:Y:S01]  /*5dd0*/  UISETP.NE.OR UP6, UPT, UR4, 0x3, !UP6 ;  /* 0x000000030400788c */ /* 0x000fe2000f7c5670 */
[----:B--2---:R-:W-:-:S08]  /*5de0*/  IADD3 R3, PT, PT, R3, 0x3f, RZ ;  /* 0x0000003f03037810 */ /* 0x004fd00007ffe0ff */
[----:B------:R-:W-:Y:S05]  /*5df0*/  BRA.U UP6, `(.L_x_117) ;  /* 0x0000000d06a47547 */ /* 0x000fea000b800000 */
[----:B------:R-:W2:Y:S01]  /*5e00*/  LDC R19, c[0x0][0x388] ;  /* 0x0000e200ff137b82 */ /* 0x000ea20000000800 */
[----:B------:R-:W3:Y:S01]  /*5e10*/  LDCU.64 UR6, c[0x0][0x888] ;  /* 0x00011100ff0677ac */ /* 0x000ee20008000a00 */
[----:B------:R-:W-:Y:S01]  /*5e20*/  SHF.R.S32.HI R28, RZ, 0x1f, R3 ;  /* 0x0000001fff1c7819 */ /* 0x000fe20000011403 */
[----:B------:R-:W-:Y:S01]  /*5e30*/  IMAD.MOV.U32 R27, RZ, RZ, 0x1 ;  /* 0x00000001ff1b7424 */ /* 0x000fe200078e00ff */
[----:B------:R-:W4:Y:S02]  /*5e40*/  LDCU.64 UR8, c[0x0][0x348] ;  /* 0x00006900ff0877ac */ /* 0x000f240008000a00 */
[----:B------:R-:W-:Y:S01]  /*5e50*/  LEA.HI R28, R28, R3, RZ, 0x6 ;  /* 0x000000031c1c7211 */ /* 0x000fe200078f30ff */
[----:B------:R-:W-:Y:S01]  /*5e60*/  IMAD.MOV.U32 R26, RZ, RZ, RZ ;  /* 0x000000ffff1a7224 */ /* 0x000fe200078e00ff */
[----:B------:R-:W1:Y:S01]  /*5e70*/  LDC R0, c[0x0][0xb30] ;  /* 0x0002cc00ff007b82 */ /* 0x000e620000000800 */
[----:B------:R-:W4:Y:S01]  /*5e80*/  LDCU.64 UR4, c[0x0][0x890] ;  /* 0x00011200ff0477ac */ /* 0x000f220008000a00 */
[----:B------:R-:W-:Y:S01]  /*5e90*/  SHF.R.S32.HI R28, RZ, 0x6, R28 ;  /* 0x00000006ff1c7819 */ /* 0x000fe2000001141c */
[----:B------:R-:W-:Y:S01]  /*5ea0*/  UMOV UR14, 0x400 ;  /* 0x00000400000e7882 */ /* 0x000fe20000000000 */
[----:B------:R-:W-:-:S04]  /*5eb0*/  USEL UR15, URZ, 0x1, UP5 ;  /* 0x00000001ff0f7887 */ /* 0x000fc8000a800000 */
[----:B------:R-:W1:Y:S01]  /*5ec0*/  LDC R25, c[0x0][0x370] ;  /* 0x0000dc00ff197b82 */ /* 0x000e620000000800 */
[----:B------:R-:W-:Y:S02]  /*5ed0*/  ULEA UR14, UR40, UR14, 0x18 ;  /* 0x0000000e280e7291 */ /* 0x000fe4000f8ec0ff */
[----:B---3--:R-:W-:Y:S02]  /*5ee0*/  UISETP.NE.U32.AND UP1, UPT, UR6, URZ, UPT ;  /* 0x000000ff0600728c */ /* 0x008fe4000bf25070 */
[----:B------:R-:W-:Y:S02]  /*5ef0*/  UIADD3 UR10, UPT, UPT, UR14, 0x360, URZ ;  /* 0x000003600e0a7890 */ /* 0x000fe4000fffe0ff */
[----:B------:R-:W-:Y:S01]  /*5f00*/  UISETP.NE.AND.EX UP1, UPT, UR7, URZ, UPT, UP1 ;  /* 0x000000ff0700728c */ /* 0x000fe2000bf25310 */
[----:B------:R-:W3:Y:S01]  /*5f10*/  LDC R2, c[0x0][0xb0c] ;  /* 0x0002c300ff027b82 */ /* 0x000ee20000000800 */
[C---:B--2---:R-:W-:Y:S01]  /*5f20*/  R2UR UR7, R19.reuse ;  /* 0x00000000130772ca */ /* 0x044fe200000e0000 */
[----:B----4-:R-:W-:Y:S01]  /*5f30*/  UIADD3 UR18, UP2, UPT, UR8, 0x580, URZ ;  /* 0x0000058008127890 */ /* 0x010fe2000ff5e0ff */
[----:B------:R-:W-:Y:S01]  /*5f40*/  R2UR UR6, R19 ;  /* 0x00000000130672ca */ /* 0x000fe200000e0000 */
[----:B------:R-:W-:-:S02]  /*5f50*/  UISETP.NE.U32.AND UP3, UPT, UR4, URZ, UPT ;  /* 0x000000ff0400728c */ /* 0x000fc4000bf65070 */
[----:B------:R-:W-:Y:S02]  /*5f60*/  UIADD3 UR16, UPT, UPT, UR14, 0x388, URZ ;  /* 0x000003880e107890 */ /* 0x000fe4000fffe0ff */
[----:B------:R-:W2:Y:S01]  /*5f70*/  LDC R18, c[0x0][0xb20] ;  /* 0x0002c800ff127b82 */ /* 0x000ea20000000800 */
[----:B-1----:R-:W-:Y:S01]  /*5f80*/  ISETP.NE.AND P1, PT, R0, 0x1, PT ;  /* 0x000000010000780c */ /* 0x002fe20003f25270 */
[----:B------:R-:W-:Y:S02]  /*5f90*/  UIADD3.X UR19, UPT, UPT, URZ, UR9, URZ, UP2, !UPT ;  /* 0x00000009ff137290 */ /* 0x000fe400097fe4ff */
[----:B------:R-:W-:Y:S02]  /*5fa0*/  UPLOP3.LUT UP4, UPT, UPT, UPT, UPT, 0x40, 0x4 ;  /* 0x000000000004789c */ /* 0x000fe40003f8e870 */
[----:B------:R-:W-:Y:S02]  /*5fb0*/  UIADD3 UR8, UPT, UPT, UR14, 0x400, URZ ;  /* 0x000004000e087890 */ /* 0x000fe4000fffe0ff */
[----:B------:R-:W1:Y:S01]  /*5fc0*/  LDC.64 R16, c[0x0][0xb10] ;  /* 0x0002c400ff107b82 */ /* 0x000e620000000a00 */
[----:B------:R-:W-:-:S02]  /*5fd0*/  UIADD3 UR9, UPT, UPT, UR14, 0x360, URZ ;  /* 0x000003600e097890 */ /* 0x000fc4000fffe0ff */
[----:B------:R-:W-:Y:S02]  /*5fe0*/  UPRMT UR40, UR40, 0x654, UR10 ;  /* 0x0000065428287896 */ /* 0x000fe4000800000a */
[----:B------:R-:W-:Y:S02]  /*5ff0*/  UPRMT UR16, URZ, 0x654, UR16 ;  /* 0x00000654ff107896 */ /* 0x000fe40008000010 */
[----:B------:R-:W-:Y:S01]  /*6000*/  UISETP.NE.AND.EX UP3, UPT, UR5, URZ, UPT, UP3 ;  /* 0x000000ff0500728c */ /* 0x000fe2000bf65330 */
[----:B------:R-:W4:Y:S08]  /*6010*/  LDC.64 R6, c[0x0][0xb18] ;  /* 0x0002c600ff067b82 */ /* 0x000f300000000a00 */
[----:B------:R-:W1:Y:S08]  /*6020*/  LDC.64 R4, c[0x0][0xb28] ;  /* 0x0002ca00ff047b82 */ /* 0x000e700000000a00 */
[----:B---3--:R-:W1:Y:S02]  /*6030*/  LDC R24, c[0x0][0x374] ;  /* 0x0000dd00ff187b82 */ /* 0x008e640000000800 */
.L_x_127:
[----:B------:R-:W-:Y:S04]  /*6040*/  SHF.L.U32 R3, R26, 0x1f, RZ ;  /* 0x0000001f1a037819 */ /* 0x000fe800000006ff */
[----:B------:R-:W3:Y:S02]  /*6050*/  SYNCS.PHASECHK.TRANS64.TRYWAIT P0, [UR14+0x380], R3 ;  /* 0x00038003ff0075a7 */ /* 0x000ee4000800110e */
[----:B---3--:R-:W-:Y:S05]  /*6060*/  @!P0 BRA `(.L_x_118) ;  /* 0x0000004400108947 */ /* 0x008fea0003800000 */
.L_x_271:
[----:B------:R-:W-:Y:S01]  /*6070*/  IABS R30, R28 ;  /* 0x0000001c001e7213 */ /* 0x000fe20000000000 */
[----:B------:R-:W1:Y:S01]  /*6080*/  LDS.128 R20, [UR14+0x3c0] ;  /* 0x0003c00eff147984 */ /* 0x000e620008000c00 */
[----:B------:R-:W-:Y:S02]  /*6090*/  ISETP.GE.AND P0, PT, R40, 0x1, PT ;  /* 0x000000012800780c */ /* 0x000fe40003f06270 */
[----:B---3--:R-:W3:Y:S01]  /*60a0*/  I2F.RP R0, R30 ;  /* 0x0000001e00007306 */ /* 0x008ee20000209400 */
[----:B------:R-:W-:Y:S02]  /*60b0*/  ISETP.NE.U32.AND P4, PT, RZ, UR4, PT ;  /* 0x00000004ff007c0c */ /* 0x000fe4000bf85070 */
[----:B------:R-:W-:Y:S01]  /*60c0*/  SHF.L.U32 R29, R27, 0x1f, RZ ;  /* 0x0000001f1b1d7819 */ /* 0x000fe200000006ff */
[----:B------:R-:W-:Y:S01]  /*60d0*/  @!PT LDS RZ, [RZ] ;  /* 0x00000000fffff984 */ /* 0x000fe20000000800 */
[----:B------:R-:W-:Y:S01]  /*60e0*/  @!PT LDS RZ, [RZ] ;  /* 0x00000000fffff984 */ /* 0x000fe20000000800 */
[----:B------:R-:W-:Y:S01]  /*60f0*/  @!PT LDS RZ, [RZ] ;  /* 0x00000000fffff984 */ /* 0x000fe20000000800 */
[----:B------:R-:W-:Y:S01]  /*6100*/  @!PT LDS RZ, [RZ] ;  /* 0x00000000fffff984 */ /* 0x000fe20000000800 */
[----:B------:R2:W-:Y:S06]  /*6110*/  MEMBAR.ALL.CTA ;  /* 0x0000000000007992 */ /* 0x0005ec0000008000 */
[----:B--2---:R-:W2:Y:S01]  /*6120*/  FENCE.VIEW.ASYNC.S ;  /* 0x00000000000073c6 */ /* 0x004ea20000000000 */
[----:B------:R-:W-:Y:S01]  /*6130*/  ISETP.NE.AND.EX P4, PT, RZ, UR5, PT, P4 ;  /* 0x00000005ff007c0c */ /* 0x000fe2000bf85340 */
[----:B---3--:R-:W3:Y:S01]  /*6140*/  MUFU.RCP R0, R0 ;  /* 0x0000000000007308 */ /* 0x008ee20000001000 */
[----:B--2---:R-:W-:Y:S01]  /*6150*/  SYNCS.ARRIVE.TRANS64.RED.A1T0 RZ, [UR16], RZ ;  /* 0x000000ffffff79a7 */ /* 0x004fe20008100410 */
[----:B---3--:R-:W-:Y:S01]  /*6160*/  VIADD R31, R0, 0xffffffe ;  /* 0x0ffffffe001f7836 */ /* 0x008fe20000000000 */
[----:B-1----:R-:W-:Y:S07]  /*6170*/  LOP3.LUT P3, RZ, R22, 0x1, RZ, 0xc0, !PT ;  /* 0x0000000116ff7812 */ /* 0x002fee000786c0ff */
[----:B------:R-:W1:Y:S06]  /*6180*/  F2I.FTZ.U32.TRUNC.NTZ R31, R31 ;  /* 0x0000001f001f7305 */ /* 0x000e6c000021f000 */
[----:B------:R-:W-:Y:S02]  /*6190*/  @P3 MOV R13, R20 ;  /* 0x00000014000d3202 */ /* 0x000fe40000000f00 */
[----:B------:R-:W-:Y:S01]  /*61a0*/  @P3 LOP3.LUT R8, R21, 0xffff, RZ, 0xc0, !PT ;  /* 0x0000ffff15083812 */ /* 0x000fe200078ec0ff */
[----:B------:R-:W-:Y:S06]  /*61b0*/  @!P0 BRA `(.L_x_119) ;  /* 0x0000000000a48947 */ /* 0x000fec0003800000 */
[----:B----4-:R-:W-:Y:S01]  /*61c0*/  IMAD.HI.U32 R33, R24, R7, RZ ;  /* 0x0000000718217227 */ /* 0x010fe200078e00ff */
[----:B------:R-:W-:Y:S02]  /*61d0*/  ISETP.NE.AND P0, PT, R6, 0x1, PT ;  /* 0x000000010600780c */ /* 0x000fe40003f05270 */
[----:B------:R-:W-:Y:S01]  /*61e0*/  ISETP.NE.AND P2, PT, R40, 0x1, PT ;  /* 0x000000012800780c */ /* 0x000fe20003f45270 */
[----:B------:R-:W-:Y:S01]  /*61f0*/  IMAD.HI.U32 R32, R25, R16, RZ ;  /* 0x0000001019207227 */ /* 0x000fe200078e00ff */
[----:B------:R-:W-:Y:S02]  /*6200*/  SHF.R.U32.HI R33, RZ, R18, R33 ;  /* 0x00000012ff217219 */ /* 0x000fe40000011621 */
[----:B------:R-:W-:Y:S01]  /*6210*/  ISETP.NE.AND P5, PT, R2, 0x1, PT ;  /* 0x000000010200780c */ /* 0x000fe20003fa5270 */
[----:B------:R-:W-:Y:S01]  /*6220*/  IMAD.HI.U32 R34, R13, R16, RZ ;  /* 0x000000100d227227 */ /* 0x000fe200078e00ff */
[----:B------:R-:W-:Y:S02]  /*6230*/  SHF.R.U32.HI R32, RZ, R17, R32 ;  /* 0x00000011ff207219 */ /* 0x000fe40000011620 */
[----:B------:R-:W-:Y:S01]  /*6240*/  SEL R3, R24, R33, !P0 ;  /* 0x0000002118037207 */ /* 0x000fe20004000000 */
[C---:B------:R-:W-:Y:S01]  /*6250*/  IMAD.HI.U32 R33, R8.reuse, R7, RZ ;  /* 0x0000000708217227 */ /* 0x040fe200078e00ff */
[----:B------:R-:W-:Y:S02]  /*6260*/  SEL R11, R25, R32, !P5 ;  /* 0x00000020190b7207 */ /* 0x000fe40006800000 */
[----:B------:R-:W-:Y:S01]  /*6270*/  SHF.R.U32.HI R34, RZ, R17, R34 ;  /* 0x00000011ff227219 */ /* 0x000fe20000011622 */
[----:B------:R-:W-:Y:S01]  /*6280*/  IMAD.HI.U32 R36, R3, R4, RZ ;  /* 0x0000000403247227 */ /* 0x000fe200078e00ff */
[----:B------:R-:W-:Y:S03]  /*6290*/  SHF.R.U32.HI R33, RZ, R18, R33 ;  /* 0x00000012ff217219 */ /* 0x000fe60000011621 */
[----:B------:R-:W-:Y:S01]  /*62a0*/  IMAD.HI.U32 R32, R11, R4, RZ ;  /* 0x000000040b207227 */ /* 0x000fe200078e00ff */
[----:B------:R-:W-:Y:S02]  /*62b0*/  @P2 SHF.R.U32.HI R3, RZ, R5, R36 ;  /* 0x00000005ff032219 */ /* 0x000fe40000011624 */
[----:B------:R-:W-:Y:S02]  /*62c0*/  SEL R9, R8, R33, !P0 ;  /* 0x0000002108097207 */ /* 0x000fe40004000000 */
[----:B------:R-:W-:Y:S01]  /*62d0*/  @P2 SHF.R.U32.HI R11, RZ, R5, R32 ;  /* 0x00000005ff0b2219 */ /* 0x000fe20000011620 */
[C---:B------:R-:W-:Y:S01]  /*62e0*/  IMAD R10, R40.reuse, R3, RZ ;  /* 0x00000003280a7224 */ /* 0x040fe200078e02ff */
[----:B------:R-:W-:Y:S01]  /*62f0*/  SEL R3, R13, R34, !P5 ;  /* 0x000000220d037207 */ /* 0x000fe20006800000 */
[C---:B------:R-:W-:Y:S03]  /*6300*/  IMAD.HI.U32 R14, R9.reuse, R4, RZ ;  /* 0x00000004090e7227 */ /* 0x040fe600078e00ff */
[----:B------:R-:W-:Y:S01]  /*6310*/  ISETP.GE.AND P0, PT, R9, R10, PT ;  /* 0x0000000a0900720c */ /* 0x000fe20003f06270 */
[C---:B------:R-:W-:Y:S01]  /*6320*/  IMAD R12, R40.reuse, R11, RZ ;  /* 0x0000000b280c7224 */ /* 0x040fe200078e02ff */
[-C--:B------:R-:W-:Y:S04]  /*6330*/  SHF.R.U32.HI R14, RZ, R5.reuse, R14 ;  /* 0x00000005ff0e7219 */ /* 0x080fe8000001160e */
[----:B------:R-:W-:Y:S02]  /*6340*/  ISETP.GE.OR P0, PT, R3, R12, P0 ;  /* 0x0000000c0300720c */ /* 0x000fe40000706670 */
[----:B------:R-:W-:Y:S05]  /*6350*/  SEL R15, R9, R14, !P2 ;  /* 0x0000000e090f7207 */ /* 0x000fea0005000000 */
[----:B------:R-:W-:Y:S04]  /*6360*/  IMAD.MOV R14, RZ, RZ, -R15 ;  /* 0x000000ffff0e7224 */ /* 0x000fe800078e0a0f */
[----:B------:R-:W-:Y:S02]  /*6370*/  IMAD R14, R40, R14, R9 ;  /* 0x0000000e280e7224 */ /* 0x000fe400078e0209 */
[C---:B------:R-:W-:Y:S05]  /*6380*/  @!P0 IMAD.HI.U32 R10, R3.reuse, R4, RZ ;  /* 0x00000004030a8227 */ /* 0x040fea00078e00ff */
[----:B------:R-:W-:Y:S04]  /*6390*/  @!P0 SHF.R.U32.HI R10, RZ, R5, R10 ;  /* 0x00000005ff0a8219 */ /* 0x000fe8000001160a */
[----:B------:R-:W-:Y:S01]  /*63a0*/  @!P0 SEL R0, R3, R10, !P2 ;  /* 0x0000000a03008207 */ /* 0x000fe20005000000 */
[----:B------:R-:W-:Y:S03]  /*63b0*/  IMAD.MOV R10, RZ, RZ, -R3 ;  /* 0x000000ffff0a7224 */ /* 0x000fe600078e0a03 */
[----:B------:R-:W-:Y:S01]  /*63c0*/  @!P0 IADD3 R15, PT, PT, R15, -R0, RZ ;  /* 0x800000000f0f8210 */ /* 0x000fe20007ffe0ff */
[----:B------:R-:W-:Y:S01]  /*63d0*/  @!P0 IMAD R0, R11, R14, R0 ;  /* 0x0000000e0b008224 */ /* 0x000fe200078e0200 */
[----:B------:R-:W-:Y:S01]  /*63e0*/  IADD3 R11, PT, PT, -R9, RZ, RZ ;  /* 0x000000ff090b7210 */ /* 0x000fe20007ffe1ff */
[----:B------:R-:W-:Y:S02]  /*63f0*/  IMAD R13, R2, R10, R13 ;  /* 0x0000000a020d7224 */ /* 0x000fe400078e020d */
[----:B------:R-:W-:Y:S02]  /*6400*/  @!P0 IMAD R9, R15, R40, R3 ;  /* 0x000000280f098224 */ /* 0x000fe400078e0203 */
[----:B------:R-:W-:Y:S02]  /*6410*/  @!P0 IMAD.MOV.U32 R3, RZ, RZ, R0 ;  /* 0x000000ffff038224 */ /* 0x000fe400078e0000 */
[----:B------:R-:W-:Y:S02]  /*6420*/  IMAD R8, R6, R11, R8 ;  /* 0x0000000b06087224 */ /* 0x000fe400078e0208 */
[----:B------:R-:W-:Y:S02]  /*6430*/  IMAD R13, R3, R2, R13 ;  /* 0x00000002030d7224 */ /* 0x000fe400078e020d */
[----:B------:R-:W-:Y:S02]  /*6440*/  IMAD R8, R9, R6, R8 ;  /* 0x0000000609087224 */ /* 0x000fe400078e0208 */
.L_x_119:
[----:B------:R-:W-:Y:S05]  /*6450*/  BRA.U UP4, `(.L_x_120) ;  /* 0x0000000104107547 */ /* 0x000fea000b800000 */
[----:B------:R-:W-:Y:S04]  /*6460*/  MOV R0, UR15 ;  /* 0x0000000f00007c02 */ /* 0x000fe80008000f00 */
[----:B------:R-:W-:Y:S04]  /*6470*/  SHF.L.U32 R3, R0, 0x1f, RZ ;  /* 0x0000001f00037819 */ /* 0x000fe800000006ff */
[----:B------:R-:W2:Y:S02]  /*6480*/  SYNCS.PHASECHK.TRANS64.TRYWAIT P0, [UR14+0x378], R3 ;  /* 0x00037803ff0075a7 */ /* 0x000ea4000800110e */
[----:B--2---:R-:W-:Y:S05]  /*6490*/  @!P0 BRA `(.L_x_121) ;  /* 0x00000040001c8947 */ /* 0x004fea0003800000 */
.L_x_120:
[----:B------:R-:W-:Y:S05]  /*64a0*/  BRA.U !UP3, `(.L_x_122) ;  /* 0x000000010b347547 */ /* 0x000fea000b800000 */
[----:B------:R-:W-:Y:S01]  /*64b0*/  UPLOP3.LUT UP0, UPT, UPT, UPT, UP1, 0x80, 0x8 ;  /* 0x000000000008789c */ /* 0x000fe20003f0f010 */
[----:B--2---:R-:W-:Y:S02]  /*64c0*/  HFMA2 R0, -RZ, RZ, 0, 5.9604644775390625e-08 ;  /* 0x00000001ff007431 */ /* 0x004fe400000001ff */
[----:B------:R-:W-:Y:S03]  /*64d0*/  IMAD.MOV.U32 R96, RZ, RZ, 0x1 ;  /* 0x00000001ff607424 */ /* 0x000fe600078e00ff */
[----:B------:R-:W-:Y:S05]  /*64e0*/  PLOP3.LUT P0, PT, PT, PT, UP0, 0x80, 0x8 ;  /* 0x000000000008781c */ /* 0x000fea0003f0f008 */
[----:B------:R-:W2:Y:S01]  /*64f0*/  @UP0 LDCU.64 UR12, c[0x0][0x888] ;  /* 0x00011100ff0c07ac */ /* 0x000ea20008000a00 */
[----:B------:R-:W-:Y:S07]  /*6500*/  @UP0 UIMAD UR10, UR45, UR4, URZ ;  /* 0x000000042d0a02a4 */ /* 0x000fee000f8e02ff */
[----:B------:R-:W-:Y:S01]  /*6510*/  @!P0 PRMT R96, R0, 0x7610, R96 ;  /* 0x0000761000608816 */ /* 0x000fe20000000060 */
[----:B--2---:R-:W-:Y:S03]  /*6520*/  @UP0 UIMAD.WIDE UR12, UR10, 0x4, UR12 ;  /* 0x000000040a0c08a5 */ /* 0x004fe6000f8e020c */
[----:B------:R-:W2:Y:S03]  /*6530*/  @!UP0 LDCU UR10, c[0x0][0x880] ;  /* 0x00011000ff0a87ac */ /* 0x000ea60008000800 */
[----:B------:R-:W-:Y:S01]  /*6540*/  IMAD.U32 R10, RZ, RZ, UR12 ;  /* 0x0000000cff0a7e24 */ /* 0x000fe2000f8e00ff */
[----:B------:R-:W-:Y:S05]  /*6550*/  MOV R11, UR13 ;  /* 0x0000000d000b7c02 */ /* 0x000fea0008000f00 */
[----:B-----5:R3:W5:Y:S02]  /*6560*/  @P0 LDG.E R49, desc[UR38][R10.64] ;  /* 0x000000260a310981 */ /* 0x020764000c1e1900 */
[----:B--23--:R-:W-:Y:S07]  /*6570*/  @!P0 IMAD.U32 R49, RZ, RZ, UR10 ;  /* 0x0000000aff318e24 */ /* 0x00cfee000f8e00ff */
.L_x_122:
[----:B-----5:R-:W-:Y:S01]  /*6580*/  @!P4 FSETP.EQ.AND P5, PT, R49, RZ, PT ;  /* 0x000000ff3100c20b */ /* 0x020fe20003fa2000 */
[----:B------:R-:W-:Y:S01]  /*6590*/  @!UPT UIADD3 URZ, UPT, UPT, URZ, URZ, URZ ;  /* 0x000000fffffff290 */ /* 0x000fe2000fffe0ff */
[----:B------:R-:W-:Y:S11]  /*65a0*/  @!P4 BRA `(.L_x_123) ;  /* 0x000000000014c947 */ /* 0x000ff60003800000 */
[----:B------:R-:W-:Y:S02]  /*65b0*/  LOP3.LUT P0, RZ, R96, 0xff, RZ, 0xc0, !PT ;  /* 0x000000ff60ff7812 */ /* 0x000fe4000780c0ff */
[----:B------:R-:W-:Y:S04]  /*65c0*/  PLOP3.LUT P5, PT, PT, PT, UP0, 0x80, 0x8 ;  /* 0x000000000008781c */ /* 0x000fe80003faf008 */
[----:B------:R-:W-:Y:S07]  /*65d0*/  PLOP3.LUT P5, PT, P5, PT, PT, 0x8, 0x80 ;  /* 0x000000000080781c */ /* 0x000fee0002fae170 */
[----:B------:R-:W-:Y:S11]  /*65e0*/  @P0 FSETP.EQ.AND P5, PT, R49, RZ, PT ;  /* 0x000000ff3100020b */ /* 0x000ff60003fa2000 */
[----:B------:R-:W-:Y:S02]  /*65f0*/  @!UPT UIADD3 URZ, UPT, UPT, URZ, URZ, URZ ;  /* 0x000000fffffff290 */ /* 0x000fe4000fffe0ff */
.L_x_123:
[--C-:B-1----:R-:W-:Y:S01]  /*6600*/  IMAD.MOV R12, RZ, RZ, -R31.reuse ;  /* 0x000000ffff0c7224 */ /* 0x102fe200078e0a1f */
[----:B------:R-:W1:Y:S01]  /*6610*/  SYNCS.PHASECHK.TRANS64.TRYWAIT P4, [UR14+0x368], R29 ;  /* 0x0003681dff0075a7 */ /* 0x000e62000808110e */
[----:B------:R-:W-:Y:S01]  /*6620*/  IMAD.MOV.U32 R36, RZ, RZ, RZ ;  /* 0x000000ffff247224 */ /* 0x000fe200078e00ff */
[----:B------:R-:W-:Y:S01]  /*6630*/  IABS R32, R111 ;  /* 0x0000006f00207213 */ /* 0x000fe20000000000 */
[----:B------:R-:W-:Y:S01]  /*6640*/  IMAD R34, R12, R30, RZ ;  /* 0x0000001e0c227224 */ /* 0x000fe200078e02ff */
[----:B------:R-:W-:Y:S01]  /*6650*/  IABS R12, R28 ;  /* 0x0000001c000c7213 */ /* 0x000fe20000000000 */
[----:B------:R-:W-:Y:S01]  /*6660*/  IMAD.MOV.U32 R37, RZ, RZ, R31 ;  /* 0x000000ffff257224 */ /* 0x000fe200078e001f */
[----:B------:R-:W-:Y:S01]  /*6670*/  @P3 SHF.R.U32.HI R20, RZ, 0x10, R21 ;  /* 0x00000010ff143819 */ /* 0x000fe20000011615 */
[----:B------:R-:W-:Y:S03]  /*6680*/  IMAD.HI.U32 R34, R31, R34, R36 ;  /* 0x000000221f227227 */ /* 0x000fe600078e0024 */
[----:B------:R-:W-:Y:S01]  /*6690*/  @P3 R2UR UR45, R20 ;  /* 0x00000000142d32ca */ /* 0x000fe200000e0000 */
[----:B------:R-:W-:Y:S02]  /*66a0*/  IMAD.MOV R12, RZ, RZ, -R12 ;  /* 0x000000ffff0c7224 */ /* 0x000fe400078e0a0c */
[----:B------:R-:W-:Y:S01]  /*66b0*/  IMAD.MOV.U32 R31, RZ, RZ, R32 ;  /* 0x000000ffff1f7224 */ /* 0x000fe200078e0020 */
[----:B------:R-:W3:Y:S01]  /*66c0*/  LDC.64 R10, c[0x0][0xb18] ;  /* 0x0002c600ff0a7b82 */ /* 0x000ee20000000a00 */
[----:B------:R-:W-:Y:S02]  /*66d0*/  IMAD.MOV.U32 R32, RZ, RZ, R12 ;  /* 0x000000ffff207224 */ /* 0x000fe400078e000c */
[----:B------:R-:W-:Y:S05]  /*66e0*/  IMAD.HI.U32 R12, R34, R31, RZ ;  /* 0x0000001f220c7227 */ /* 0x000fea00078e00ff */
[----:B------:R-:W5:Y:S01]  /*66f0*/  LDC.64 R14, c[0x0][0xb10] ;  /* 0x0002c400ff0e7b82 */ /* 0x000f620000000a00 */
[----:B------:R-:W-:Y:S05]  /*6700*/  IMAD R31, R12, R32, R31 ;  /* 0x000000200c1f7224 */ /* 0x000fea00078e021f */
[----:B------:R-:W-:Y:S02]  /*6710*/  ISETP.GT.U32.AND P6, PT, R30, R31, PT ;  /* 0x0000001f1e00720c */ /* 0x000fe40003fc4070 */
[----:B--2---:R-:W2:Y:S08]  /*6720*/  @!P1 LDC R0, c[0x0][0xb20] ;  /* 0x0002c800ff009b82 */ /* 0x004eb00000000800 */
[----:B------:R-:W4:Y:S03]  /*6730*/  @!P1 LDC R3, c[0x0][0xb0c] ;  /* 0x0002c300ff039b82 */ /* 0x000f260000000800 */
[----:B------:R-:W-:Y:S02]  /*6740*/  @!P6 IMAD.IADD R31, R31, 0x1, -R30 ;  /* 0x000000011f1fe824 */ /* 0x000fe400078e0a1e */
[----:B------:R-:W-:Y:S01]  /*6750*/  @!P6 VIADD R12, R12, 0x1 ;  /* 0x000000010c0ce836 */ /* 0x000fe20000000000 */
[----:B------:R-:W-:Y:S02]  /*6760*/  ISETP.NE.AND P6, PT, R28, RZ, PT ;  /* 0x000000ff1c00720c */ /* 0x000fe40003fc5270 */
[----:B------:R-:W-:Y:S02]  /*6770*/  ISETP.GE.U32.AND P0, PT, R31, R30, PT ;  /* 0x0000001e1f00720c */ /* 0x000fe40003f06070 */
[----:B------:R-:W-:Y:S04]  /*6780*/  LOP3.LUT R30, R111, R28, RZ, 0x3c, !PT ;  /* 0x0000001c6f1e7212 */ /* 0x000fe800078e3cff */
[----:B------:R-:W-:Y:S07]  /*6790*/  ISETP.GE.AND P2, PT, R30, RZ, PT ;  /* 0x000000ff1e00720c */ /* 0x000fee0003f46270 */
[----:B------:R-:W-:Y:S01]  /*67a0*/  @P0 VIADD R12, R12, 0x1 ;  /* 0x000000010c0c0836 */ /* 0x000fe20000000000 */
[----:B---3--:R-:W-:Y:S01]  /*67b0*/  @!P1 ISETP.NE.AND P0, PT, R10, 0x1, PT ;  /* 0x000000010a00980c */ /* 0x008fe20003f05270 */
[C---:B------:R-:W-:Y:S04]  /*67c0*/  @!P1 IMAD.HI.U32 R11, R8.reuse, R11, RZ ;  /* 0x0000000b080b9227 */ /* 0x040fe800078e00ff */
[----:B-----5:R-:W-:Y:S01]  /*67d0*/  @!P1 IMAD.HI.U32 R14, R13, R14, RZ ;  /* 0x0000000e0d0e9227 */ /* 0x020fe200078e00ff */
[----:B--2---:R-:W-:Y:S03]  /*67e0*/  @!P1 SHF.R.U32.HI R9, RZ, R0, R11 ;  /* 0x00000000ff099219 */ /* 0x004fe6000001160b */
[----:B------:R-:W-:Y:S01]  /*67f0*/  @!P2 IMAD.MOV R12, RZ, RZ, -R12 ;  /* 0x000000ffff0ca224 */ /* 0x000fe200078e0a0c */
[----:B------:R-:W-:Y:S02]  /*6800*/  @!P1 SHF.R.U32.HI R14, RZ, R15, R14 ;  /* 0x0000000fff0e9219 */ /* 0x000fe4000001160e */
[----:B----4-:R-:W-:Y:S02]  /*6810*/  @!P1 ISETP.NE.AND P2, PT, R3, 0x1, PT ;  /* 0x000000010300980c */ /* 0x010fe40003f45270 */
[----:B------:R-:W-:Y:S02]  /*6820*/  @!P1 SEL R9, R8, R9, !P0 ;  /* 0x0000000908099207 */ /* 0x000fe40004000000 */
[----:B------:R-:W-:Y:S02]  /*6830*/  ELECT P0, URZ, PT ;  /* 0x0000000000ff782f */ /* 0x000fe40003800000 */
[----:B------:R-:W-:Y:S02]  /*6840*/  @!P1 SEL R14, R13, R14, !P2 ;  /* 0x0000000e0d0e9207 */ /* 0x000fe40005000000 */
[----:B------:R-:W-:Y:S01]  /*6850*/  @!P6 LOP3.LUT R12, RZ, R28, RZ, 0x33, !PT ;  /* 0x0000001cff0ce212 */ /* 0x000fe200078e33ff */
[----:B-1----:R-:W-:Y:S08]  /*6860*/  @!P4 BRA `(.L_x_124) ;  /* 0x0000003c0040c947 */ /* 0x002ff00003800000 */
.L_x_274:
[----:B------:R-:W-:Y:S01]  /*6870*/  PLOP3.LUT P0, PT, P5, P0, PT, 0xf2, 0x2f ;  /* 0x00000000002f781c */ /* 0x000fe20002f01e72 */
[----:B------:R-:W-:Y:S01]  /*6880*/  BSSY.RECONVERGENT B0, `(.L_x_125) ;  /* 0x0000032000007945 */ /* 0x000fe20003800200 */
[-C--:B-1----:R-:W-:Y:S02]  /*6890*/  @!P1 IADD3 R0, PT, PT, -R14, R9.reuse, RZ ;  /* 0x000000090e009210 */ /* 0x082fe40007ffe1ff */
[----:B------:R-:W-:Y:S02]  /*68a0*/  IADD3 R11, PT, PT, -R12, RZ, RZ ;  /* 0x000000ff0c0b7210 */ /* 0x000fe40007ffe1ff */
[----:B------:R-:W-:Y:S01]  /*68b0*/  @!P1 IADD3 R9, PT, PT, R14, -R9, RZ ;  /* 0x800000090e099210 */ /* 0x000fe20007ffe0ff */
[----:B------:R-:W-:Y:S02]  /*68c0*/  @!P1 IMAD R13, R0, R3, R13 ;  /* 0x00000003000d9224 */ /* 0x000fe400078e020d */
[----:B------:R-:W-:Y:S02]  /*68d0*/  IMAD R111, R28, R11, R111 ;  /* 0x0000000b1c6f7224 */ /* 0x000fe400078e026f */
[----:B------:R-:W-:Y:S02]  /*68e0*/  @!P1 IMAD R8, R9, R10, R8 ;  /* 0x0000000a09089224 */ /* 0x000fe400078e0208 */
[----:B------:R-:W-:Y:S05]  /*68f0*/  @P0 BRA `(.L_x_126) ;  /* 0x0000000000a80947 */ /* 0x000fea0003800000 */
[----:B------:R-:W-:Y:S01]  /*6900*/  IABS R9, R19 ;  /* 0x0000001300097213 */ /* 0x000fe20000000000 */
[----:B------:R-:W-:Y:S01]  /*6910*/  UMOV UR22, 0x0 ;  /* 0x0000000000167882 */ /* 0x000fe20000000000 */
[----:B------:R-:W-:Y:S01]  /*6920*/  R2UR UR21, R111 ;  /* 0x000000006f1572ca */ /* 0x000fe200000e0000 */
[----:B------:R-:W-:Y:S01]  /*6930*/  UMOV UR23, 0x10000000 ;  /* 0x1000000000177882 */ /* 0x000fe20000000000 */
[----:B------:R-:W1:Y:S01]  /*6940*/  I2F.RP R14, R9 ;  /* 0x00000009000e7306 */ /* 0x000e620000209400 */
[----:B------:R-:W-:Y:S02]  /*6950*/  R2UR UR20, R91 ;  /* 0x000000005b1472ca */ /* 0x000fe400000e0000 */
[----:B------:R-:W-:Y:S11]  /*6960*/  R2UR UR12, R12 ;  /* 0x000000000c0c72ca */ /* 0x000ff600000e0000 */
[----:B------:R-:W-:Y:S01]  /*6970*/  USHF.L.U32 UR11, UR20, 0x6, URZ ;  /* 0x00000006140b7899 */ /* 0x000fe200080006ff */
[----:B-1----:R-:W1:Y:S02]  /*6980*/  MUFU.RCP R0, R14 ;  /* 0x0000000e00007308 */ /* 0x002e640000001000 */
[----:B-1----:R-:W-:Y:S08]  /*6990*/  VIADD R10, R0, 0xffffffe ;  /* 0x0ffffffe000a7836 */ /* 0x002ff00000000000 */
[----:B------:R-:W1:Y:S02]  /*69a0*/  F2I.FTZ.U32.TRUNC.NTZ R11, R10 ;  /* 0x0000000a000b7305 */ /* 0x000e64000021f000 */
[--C-:B-1----:R-:W-:Y:S02]  /*69b0*/  IMAD.MOV R0, RZ, RZ, -R11.reuse ;  /* 0x000000ffff007224 */ /* 0x102fe400078e0a0b */
[----:B------:R-:W-:Y:S02]  /*69c0*/  IMAD.MOV.U32 R10, RZ, RZ, RZ ;  /* 0x000000ffff0a7224 */ /* 0x000fe400078e00ff */
[----:B------:R-:W-:Y:S01]  /*69d0*/  IMAD R3, R0, R9, RZ ;  /* 0x0000000900037224 */ /* 0x000fe200078e02ff */
[----:B------:R-:W-:Y:S03]  /*69e0*/  IABS R0, R12 ;  /* 0x0000000c00007213 */ /* 0x000fe60000000000 */
[----:B------:R-:W-:Y:S06]  /*69f0*/  IMAD.HI.U32 R11, R11, R3, R10 ;  /* 0x000000030b0b7227 */ /* 0x000fec00078e000a */
[----:B------:R-:W-:Y:S04]  /*6a00*/  IMAD.HI.U32 R11, R11, R0, RZ ;  /* 0x000000000b0b7227 */ /* 0x000fe800078e00ff */
[----:B------:R-:W-:Y:S04]  /*6a10*/  IMAD.MOV R3, RZ, RZ, -R11 ;  /* 0x000000ffff037224 */ /* 0x000fe800078e0a0b */
[C---:B------:R-:W-:Y:S05]  /*6a20*/  IMAD R0, R9.reuse, R3, R0 ;  /* 0x0000000309007224 */ /* 0x040fea00078e0200 */
[----:B------:R-:W-:Y:S11]  /*6a30*/  ISETP.GT.U32.AND P0, PT, R9, R0, PT ;  /* 0x000000000900720c */ /* 0x000ff60003f04070 */
[----:B------:R-:W-:Y:S02]  /*6a40*/  @!UPT UIADD3 URZ, UPT, UPT, URZ, URZ, URZ ;  /* 0x000000fffffff290 */ /* 0x000fe4000fffe0ff */
[-C--:B------:R-:W-:Y:S01]  /*6a50*/  @!P0 IADD3 R0, PT, PT, R0, -R9.reuse, RZ ;  /* 0x8000000900008210 */ /* 0x080fe20007ffe0ff */
[----:B------:R-:W-:Y:S01]  /*6a60*/  @!P0 VIADD R11, R11, 0x1 ;  /* 0x000000010b0b8836 */ /* 0x000fe20000000000 */
[----:B------:R-:W-:Y:S02]  /*6a70*/  ISETP.NE.AND P0, PT, R19, RZ, PT ;  /* 0x000000ff1300720c */ /* 0x000fe40003f05270 */
[----:B------:R-:W-:Y:S02]  /*6a80*/  ISETP.GE.U32.AND P2, PT, R0, R9, PT ;  /* 0x000000090000720c */ /* 0x000fe40003f46070 */
[----:B------:R-:W-:Y:S04]  /*6a90*/  LOP3.LUT R0, R12, R19, RZ, 0x3c, !PT ;  /* 0x000000130c007212 */ /* 0x000fe800078e3cff */
[----:B------:R-:W-:Y:S05]  /*6aa0*/  R2UR UR10, R0 ;  /* 0x00000000000a72ca */ /* 0x000fea00000e0000 */
[----:B------:R-:W-:Y:S02]  /*6ab0*/  VOTEU.ALL UP2, P0 ;  /* 0x0000000000ff7886 */ /* 0x000fe40000040000 */
[----:B------:R-:W-:Y:S05]  /*6ac0*/  @P2 VIADD R11, R11, 0x1 ;  /* 0x000000010b0b2836 */ /* 0x000fea0000000000 */
[----:B------:R-:W-:Y:S01]  /*6ad0*/  R2UR UR13, R11 ;  /* 0x000000000b0d72ca */ /* 0x000fe200000e0000 */
[----:B------:R-:W-:Y:S02]  /*6ae0*/  UISETP.GE.AND UP4, UPT, UR10, URZ, UPT ;  /* 0x000000ff0a00728c */ /* 0x000fe4000bf86270 */
[----:B------:R-:W-:Y:S10]  /*6af0*/  USHF.L.U32 UR10, UR21, 0x6, URZ ;  /* 0x00000006150a7899 */ /* 0x000ff400080006ff */
[----:B------:R-:W-:Y:S02]  /*6b00*/  @!UP4 UIADD3 UR13, UPT, UPT, -UR13, URZ, URZ ;  /* 0x000000ff0d0dc290 */ /* 0x000fe4000fffe1ff */
[----:B------:R-:W-:Y:S06]  /*6b10*/  @!UP2 ULOP3.LUT UR13, URZ, UR7, URZ, 0x33, !UPT ;  /* 0x00000007ff0da292 */ /* 0x000fec000f8e33ff */
[----:B------:R-:W-:Y:S04]  /*6b20*/  IADD3 R0, PT, PT, RZ, -UR13, RZ ;  /* 0x8000000dff007c10 */ /* 0x000fe8000fffe0ff */
[----:B------:R-:W-:Y:S01]  /*6b30*/  R2UR UR17, R0 ;  /* 0x00000000001172ca */ /* 0x000fe200000e0000 */
[----:B------:R-:W-:Y:S11]  /*6b40*/  IMAD.MOV.U32 R0, RZ, RZ, 0x1000 ;  /* 0x00001000ff007424 */ /* 0x000ff600078e00ff */
[----:B------:R-:W-:Y:S01]  /*6b50*/  @!UPT UIADD3 URZ, UPT, UPT, URZ, URZ, URZ ;  /* 0x000000fffffff290 */ /* 0x000fe2000fffe0ff */
[----:B------:R-:W-:Y:S09]  /*6b60*/  UIMAD UR12, UR6, UR17, UR12 ;  /* 0x00000011060c72a4 */ /* 0x000ff2000f8e020c */
[----:B------:R1:W-:Y:S01]  /*6b70*/  UTMALDG.4D [UR8], [UR18], desc[UR22] ;  /* 0x00001608120075b4 */ /* 0x0003e20008019000 */
[----:B------:R1:W-:Y:S01]  /*6b80*/  SYNCS.ARRIVE.TRANS64.RED.A0TR RZ, [UR14+0x360], R0 ;  /* 0x00036000ffff79a7 */ /* 0x0003e2000830040e */
[----:B------:R-:W-:Y:S01]  /*6b90*/  NOP ;  /* 0x0000000000007918 */ /* 0x000fe20000000000 */
.L_x_126:
[----:B-1----:R-:W-:Y:S05]  /*6ba0*/  BSYNC.RECONVERGENT B0 ;  /* 0x0000000000007941 */ /* 0x002fea0003800200 */
.L_x_125:
[----:B------:R-:W-:Y:S01]  /*6bb0*/  SYNCS.ARRIVE.TRANS64.RED.A1T0 RZ, [UR40], RZ ;  /* 0x000000ffffff79a7 */ /* 0x000fe20008100428 */
[----:B------:R-:W-:Y:S01]  /*6bc0*/  LOP3.LUT R27, R27, 0x1, RZ, 0x3c, !PT ;  /* 0x000000011b1b7812 */ /* 0x000fe200078e3cff */
[----:B------:R-:W-:Y:S01]  /*6bd0*/  IMAD.IADD R111, R8, 0x1, R79 ;  /* 0x00000001086f7824 */ /* 0x000fe200078e024f */
[----:B------:R-:W-:Y:S01]  /*6be0*/  UPLOP3.LUT UP4, UPT, UPT, UPT, UPT, 0x80, 0x8 ;  /* 0x000000000008789c */ /* 0x000fe20003f8f070 */
[----:B------:R-:W-:Y:S01]  /*6bf0*/  LOP3.LUT R26, R26, 0x1, RZ, 0x3c, !PT ;  /* 0x000000011a1a7812 */ /* 0x000fe200078e3cff */
[----:B------:R-:W-:Y:S01]  /*6c00*/  IMAD.IADD R91, R13, 0x1, R90 ;  /* 0x000000010d5b7824 */ /* 0x000fe200078e025a */
[----:B------:R-:W-:Y:S08]  /*6c10*/  @P3 BRA `(.L_x_127) ;  /* 0xfffffff400083947 */ /* 0x000ff0000383ffff */
[----:B------:R-:W-:Y:S07]  /*6c20*/  MOV R0, UR14 ;  /* 0x0000000e00007c02 */ /* 0x000fee0008000f00 */
.L_x_128:
[----:B-1----:R-:W-:-:S04]  /*6c30*/  SHF.L.U32 R3, R27, 0x1f, RZ ;  /* 0x0000001f1b037819 */ /* 0x002fc800000006ff */
[----:B------:R1:W2:Y:S03]  /*6c40*/  SYNCS.PHASECHK.TRANS64.TRYWAIT P0, [R0+URZ+0x368], R3 ;  /* 0x00036803000075a7 */ /* 0x0002a600080011ff */
[----:B--2---:R-:W-:Y:S05]  /*6c50*/  @!P0 NANOSLEEP.SYNCS 0x989680 ;  /* 0x009896800000895d */ /* 0x004fea0003900000 */
[----:B------:R-:W2:Y:S02]  /*6c60*/  @!P0 SYNCS.PHASECHK.TRANS64 P0, [R0+URZ+0x368], R3 ;  /* 0x00036803000085a7 */ /* 0x000ea400080010ff */
[----:B--2---:R-:W-:Y:S05]  /*6c70*/  @P0 EXIT ;  /* 0x000000000000094d */ /* 0x004fea0003800000 */
[----:B------:R-:W-:Y:S05]  /*6c80*/  BRA `(.L_x_128) ;  /* 0xfffffffc00e87947 */ /* 0x000fea000383ffff */
.L_x_117:
[----:B------:R-:W-:-:S06]  /*6c90*/  UISETP.GE.AND UP1, UPT, UR4, 0x4, UPT ;  /* 0x000000040400788c */ /* 0x000fcc000bf26270 */
[----:B------:R-:W-:-:S13]  /*6ca0*/  PLOP3.LUT P0, PT, PT, PT, UP1, 0x80, 0x8 ;  /* 0x000000000008781c */ /* 0x000fda0003f0f018 */
[----:B-1----:R-:W-:Y:S05]  /*6cb0*/  @!P0 EXIT ;  /* 0x000000000000894d */ /* 0x002fea0003800000 */
[----:B------:R-:W-:Y:S01]  /*6cc0*/  BAR.SYNC.DEFER_BLOCKING 0x6, 0xa0 ;  /* 0x0182800000007b1d */ /* 0x000fe20000010000 */
[C---:B------:R-:W-:Y:S01]  /*6cd0*/  IMAD.SHL.U32 R9, R101.reuse, 0x40, RZ ;  /* 0x0000004065097824 */ /* 0x040fe200078e00ff */
[----:B------:R-:W-:Y:S01]  /*6ce0*/  SHF.R.S32.HI R108, RZ, 0x1f, R3 ;  /* 0x0000001fff6c7819 */ /* 0x000fe20000011403 */
[C---:B------:R-:W-:Y:S01]  /*6cf0*/  IMAD.SHL.U32 R0, R101.reuse, 0x2, RZ ;  /* 0x0000000265007824 */ /* 0x040fe200078e00ff */
[----:B------:R-:W-:Y:S01]  /*6d00*/  CS2R R102, SRZ ;  /* 0x0000000000667805 */ /* 0x000fe2000001ff00 */
[----:B------:R-:W-:Y:S01]  /*6d10*/  IMAD.SHL.U32 R106, R101, 0x20, RZ ;  /* 0x00000020656a7824 */ /* 0x000fe200078e00ff */
[----:B------:R-:W-:Y:S01]  /*6d20*/  UMOV UR43, 0x400 ;  /* 0x00000400002b7882 */ /* 0x000fe20000000000 */
[----:B------:R-:W-:Y:S01]  /*6d30*/  LOP3.LUT R5, R9, 0x180, RZ, 0xc0, !PT ;  /* 0x0000018009057812 */ /* 0x000fe200078ec0ff */
[----:B------:R-:W-:Y:S01]  /*6d40*/  ULEA UR43, UR40, UR43, 0x18 ;  /* 0x0000002b282b7291 */ /* 0x000fe2000f8ec0ff */
[----:B------:R-:W1:Y:S01]  /*6d50*/  LDC R99, c[0x0][0x370] ;  /* 0x0000dc00ff637b82 */ /* 0x000e620000000800 */
[----:B------:R-:W-:Y:S01]  /*6d60*/  LOP3.LUT R106, R106, 0xc00, RZ, 0xc0, !PT ;  /* 0x00000c006a6a7812 */ /* 0x000fe200078ec0ff */
[----:B------:R-:W-:Y:S01]  /*6d70*/  IMAD.SHL.U32 R7, R101, 0x8, RZ ;  /* 0x0000000865077824 */ /* 0x000fe200078e00ff */
[----:B------:R-:W-:Y:S01]  /*6d80*/  LOP3.LUT R0, R5, 0x20, R0, 0xf8, !PT ;  /* 0x0000002005007812 */ /* 0x000fe200078ef800 */
[----:B------:R-:W-:Y:S01]  /*6d90*/  UIADD3 UR4, UPT, UPT, UR43, 0x1400, URZ ;  /* 0x000014002b047890 */ /* 0x000fe2000fffe0ff */
[----:B------:R-:W-:Y:S01]  /*6da0*/  LOP3.LUT R106, R106, 0x40, R9, 0xf8, !PT ;  /* 0x000000406a6a7812 */ /* 0x000fe200078ef809 */
[C---:B------:R-:W-:Y:S01]  /*6db0*/  IMAD.U32 R46, R101.reuse, 0x10000, RZ ;  /* 0x00010000652e7824 */ /* 0x040fe200078e00ff */
[----:B------:R-:W-:Y:S01]  /*6dc0*/  LOP3.LUT R7, R0, 0x30, R7, 0x78, !PT ;  /* 0x0000003000077812 */ /* 0x000fe200078e7807 */
[----:B------:R-:W2:Y:S01]  /*6dd0*/  LDC R42, c[0x0][0xb0c] ;  /* 0x0002c300ff2a7b82 */ /* 0x000ea20000000800 */
[----:B------:R-:W-:Y:S01]  /*6de0*/  LOP3.LUT R106, R106, 0x200, R9, 0xf8, !PT ;  /* 0x000002006a6a7812 */ /* 0x000fe200078ef809 */
[----:B------:R-:W-:Y:S01]  /*6df0*/  IMAD.SHL.U32 R0, R101, 0x10, RZ ;  /* 0x0000001065007824 */ /* 0x000fe200078e00ff */
[----:B------:R-:W-:Y:S01]  /*6e00*/  LEA.HI R108, R108, R3, RZ, 0x6 ;  /* 0x000000036c6c7211 */ /* 0x000fe200078f30ff */
[----:B------:R-:W-:Y:S01]  /*6e10*/  IMAD.MOV.U32 R44, RZ, RZ, RZ ;  /* 0x000000ffff2c7224 */ /* 0x000fe200078e00ff */
[----:B------:R-:W-:Y:S01]  /*6e20*/  LOP3.LUT R106, R106, R7, RZ, 0xfc, !PT ;  /* 0x000000076a6a7212 */ /* 0x000fe200078efcff */
[----:B------:R-:W-:Y:S01]  /*6e30*/  IMAD.MOV.U32 R104, RZ, RZ, RZ ;  /* 0x000000ffff687224 */ /* 0x000fe200078e00ff */
[----:B------:R-:W3:Y:S01]  /*6e40*/  LDS R4, [UR43+0x3d0] ;  /* 0x0003d02bff047984 */ /* 0x000ee20008000800 */
[----:B------:R-:W4:Y:S01]  /*6e50*/  LDC R98, c[0x0][0xb20] ;  /* 0x0002c800ff627b82 */ /* 0x000f220000000800 */
[----:B------:R-:W-:Y:S01]  /*6e60*/  LOP3.LUT R0, R0, 0x20, RZ, 0xc0, !PT ;  /* 0x0000002000007812 */ /* 0x000fe200078ec0ff */
[----:B------:R-:W-:Y:S01]  /*6e70*/  VIADD R105, R106, UR43 ;  /* 0x0000002b6a697c36 */ /* 0x000fe20008000000 */
[----:B------:R-:W-:Y:S01]  /*6e80*/  LOP3.LUT R46, R46, 0x600000, RZ, 0xc0, !PT ;  /* 0x006000002e2e7812 */ /* 0x000fe200078ec0ff */
[----:B------:R-:W-:Y:S01]  /*6e90*/  IMAD.U32 R109, RZ, RZ, UR4 ;  /* 0x00000004ff6d7e24 */ /* 0x000fe2000f8e00ff */
[----:B------:R-:W-:Y:S01]  /*6ea0*/  SHF.R.S32.HI R108, RZ, 0x6, R108 ;  /* 0x00000006ff6c7819 */ /* 0x000fe2000001146c */
[----:B------:R-:W1:Y:S01]  /*6eb0*/  LDCU.64 UR46, c[0x0][0x348] ;  /* 0x00006900ff2e77ac */ /* 0x000e620008000a00 */
[----:B------:R-:W-:Y:S01]  /*6ec0*/  IADD3 R105, PT, PT, -R0, 0x400, R105 ;  /* 0x0000040000697810 */ /* 0x000fe20007ffe169 */
[----:B------:R-:W1:Y:S01]  /*6ed0*/  LDC R41, c[0x0][0xb30] ;  /* 0x0002cc00ff297b82 */ /* 0x000e620000000800 */
[----:B------:R-:W1:Y:S01]  /*6ee0*/  LDCU.64 UR36, c[0x0][0x888] ;  /* 0x00011100ff2477ac */ /* 0x000e620008000a00 */
[----:B------:R-:W-:-:S06]  /*6ef0*/  UIADD3 UR42, UPT, UPT, UR43, 0x400, URZ ;  /* 0x000004002b2a7890 */ /* 0x000fcc000fffe0ff */
[----:B------:R-:W1:Y:S08]  /*6f00*/  LDC R97, c[0x0][0x388] ;  /* 0x0000e200ff617b82 */ /* 0x000e700000000800 */
[----:B------:R-:W1:Y:S08]  /*6f10*/  LDC.64 R88, c[0x0][0xb10] ;  /* 0x0002c400ff587b82 */ /* 0x000e700000000a00 */
[----:B------:R-:W1:Y:S01]  /*6f20*/  LDC.64 R38, c[0x0][0xb18] ;  /* 0x0002c600ff267b82 */ /* 0x000e620000000a00 */
[C---:B---3--:R-:W-:Y:S01]  /*6f30*/  VIADD R5, R4.reuse, 0x40 ;  /* 0x0000004004057836 */ /* 0x048fe20000000000 */
[----:B------:R-:W-:-:S06]  /*6f40*/  LOP3.LUT R4, R4, 0xffff, RZ, 0xc0, !PT ;  /* 0x0000ffff04047812 */ /* 0x000fcc00078ec0ff */
[----:B------:R-:W3:Y:S01]  /*6f50*/  LDC.64 R84, c[0x0][0x888] ;  /* 0x00022200ff547b82 */ /* 0x000ee20000000a00 */
[----:B------:R-:W-:-:S05]  /*6f60*/  LOP3.LUT R5, R5, 0xffff, RZ, 0xc0, !PT ;  /* 0x0000ffff05057812 */ /* 0x000fca00078ec0ff */
[----:B------:R1:W-:Y:S02]  /*6f70*/  STL.64 [R1], R4 ;  /* 0x0000000401007387 */ /* 0x0003e40000100a00 */
[----:B------:R-:W1:Y:S08]  /*6f80*/  LDC.64 R36, c[0x0][0xb28] ;  /* 0x0002ca00ff247b82 */ /* 0x000e700000000a00 */
[----:B------:R-:W1:Y:S08]  /*6f90*/  LDC.64 R86, c[0x0][0x890] ;  /* 0x00022400ff567b82 */ /* 0x000e700000000a00 */
[----:B------:R-:W1:Y:S08]  /*6fa0*/  LDC.64 R82, c[0x0][0x8b0] ;  /* 0x00022c00ff527b82 */ /* 0x000e700000000a00 */
[----:B------:R-:W1:Y:S08]  /*6fb0*/  LDC.64 R80, c[0x0][0x8a8] ;  /* 0x00022a00ff507b82 */ /* 0x000e700000000a00 */
[----:B--2-4-:R-:W1:Y:S02]  /*6fc0*/  LDC R100, c[0x0][0x374] ;  /* 0x0000dd00ff647b82 */ /* 0x014e640000000800 */
.L_x_146:
[----:B------:R-:W-:Y:S04]  /*6fd0*/  SHF.L.U32 R3, R103, 0x1f, RZ ;  /* 0x0000001f67037819 */ /* 0x000fe800000006ff */
[----:B--2---:R-:W2:Y:S02]  /*6fe0*/  SYNCS.PHASECHK.TRANS64.TRYWAIT P0, [UR43+0x380], R3 ;  /* 0x00038003ff0075a7 */ /* 0x004ea4000800112b */
[----:B-12---:R-:W-:Y:S05]  /*6ff0*/  @!P0 BRA `(.L_x_129) ;  /* 0x0000003400748947 */ /* 0x006fea0003800000 */
.L_x_276:
[----:B------:R-:W4:Y:S01]  /*7000*/  LDC.64 R12, c[0x0][0xb10] ;  /* 0x0002c400ff0c7b82 */ /* 0x000f220000000a00 */
[-C--:B------:R-:W-:Y:S01]  /*7010*/  IABS R2, R108.reuse ;  /* 0x0000006c00027213 */ /* 0x080fe20000000000 */
[----:B--2---:R-:W-:Y:S01]  /*7020*/  IMAD R0, R44, 0x4, R1 ;  /* 0x000000042c007824 */ /* 0x004fe200078e0201 */
[----:B------:R-:W2:Y:S01]  /*7030*/  LDS.128 R20, [UR43+0x3c0] ;  /* 0x0003c02bff147984 */ /* 0x000ea20008000c00 */
[----:B------:R-:W-:Y:S01]  /*7040*/  UIADD3 UR4, UPT, UPT, UR43, 0x388, URZ ;  /* 0x000003882b047890 */ /* 0x000fe2000fffe0ff */
[----:B-1----:R-:W1:Y:S01]  /*7050*/  I2F.RP R5, R2 ;  /* 0x0000000200057306 */ /* 0x002e620000209400 */
[----:B------:R-:W-:Y:S02]  /*7060*/  ISETP.NE.AND P1, PT, R41, 0x1, PT ;  /* 0x000000012900780c */ /* 0x000fe40003f25270 */
[----:B------:R-:W3:Y:S01]  /*7070*/  LDC.64 R10, c[0x0][0xb18] ;  /* 0x0002c600ff0a7b82 */ /* 0x000ee20000000a00 */
[----:B------:R-:W-:Y:S01]  /*7080*/  UPRMT UR4, URZ, 0x654, UR4 ;  /* 0x00000654ff047896 */ /* 0x000fe20008000004 */
[----:B------:R-:W-:Y:S01]  /*7090*/  IABS R4, R108 ;  /* 0x0000006c00047213 */ /* 0x000fe20000000000 */
[----:B------:R-:W-:Y:S01]  /*70a0*/  @!PT LDS RZ, [RZ] ;  /* 0x00000000fffff984 */ /* 0x000fe20000000800 */
[----:B------:R-:W-:Y:S01]  /*70b0*/  @!PT LDS RZ, [RZ] ;  /* 0x00000000fffff984 */ /* 0x000fe20000000800 */
[----:B------:R-:W-:Y:S01]  /*70c0*/  @!PT LDS RZ, [RZ] ;  /* 0x00000000fffff984 */ /* 0x000fe20000000800 */
[----:B------:R-:W-:Y:S01]  /*70d0*/  @!PT LDS RZ, [RZ] ;  /* 0x00000000fffff984 */ /* 0x000fe20000000800 */
[----:B------:R1:W-:Y:S06]  /*70e0*/  MEMBAR.ALL.CTA ;  /* 0x0000000000007992 */ /* 0x0003ec0000008000 */
[----:B-1----:R-:W1:Y:S01]  /*70f0*/  FENCE.VIEW.ASYNC.S ;  /* 0x00000000000073c6 */ /* 0x002e620000000000 */
[----:B------:R-:W-:Y:S01]  /*7100*/  ISETP.GE.AND P0, PT, R40, 0x1, PT ;  /* 0x000000012800780c */ /* 0x000fe20003f06270 */
[----:B------:R-:W-:Y:S01]  /*7110*/  IMAD.MOV R4, RZ, RZ, -R4 ;  /* 0x000000ffff047224 */ /* 0x000fe200078e0a04 */
[----:B------:R-:W3:Y:S08]  /*7120*/  @!P1 LDC R14, c[0x0][0xb20] ;  /* 0x0002c800ff0e9b82 */ /* 0x000ef00000000800 */
[----:B------:R-:W3:Y:S01]  /*7130*/  @!P1 LDC R9, c[0x0][0xb0c] ;  /* 0x0002c300ff099b82 */ /* 0x000ee20000000800 */
[----:B-1----:R-:W-:Y:S01]  /*7140*/  SYNCS.ARRIVE.TRANS64.RED.A1T0 RZ, [UR4], RZ ;  /* 0x000000ffffff79a7 */ /* 0x002fe20008100404 */
[----:B------:R1:W5:Y:S01]  /*7150*/  LDL R17, [R0] ;  /* 0x0000000000117983 */ /* 0x0003620000100800 */
[----:B--2---:R-:W-:Y:S01]  /*7160*/  LOP3.LUT P6, RZ, R22, 0x1, RZ, 0xc0, !PT ;  /* 0x0000000116ff7812 */ /* 0x004fe200078cc0ff */
[----:B------:R-:W2:Y:S03]  /*7170*/  MUFU.RCP R3, R5 ;  /* 0x0000000500037308 */ /* 0x000ea60000001000 */
[----:B------:R-:W-:Y:S09]  /*7180*/  P2R R110, PR, RZ, 0x40 ;  /* 0x00000040ff6e7803 */ /* 0x000ff20000000000 */
[----:B------:R-:W-:Y:S02]  /*7190*/  @P6 MOV R45, R20 ;  /* 0x00000014002d6202 */ /* 0x000fe40000000f00 */
[----:B------:R-:W-:Y:S01]  /*71a0*/  @P6 LOP3.LUT R43, R21, 0xffff, RZ, 0xc0, !PT ;  /* 0x0000ffff152b6812 */ /* 0x000fe200078ec0ff */
[----:B--2---:R-:W-:Y:S04]  /*71b0*/  VIADD R6, R3, 0xffffffe ;  /* 0x0ffffffe03067836 */ /* 0x004fe80000000000 */
[----:B------:R-:W2:Y:S02]  /*71c0*/  F2I.FTZ.U32.TRUNC.NTZ R7, R6 ;  /* 0x0000000600077305 */ /* 0x000ea4000021f000 */
[--C-:B--2---:R-:W-:Y:S02]  /*71d0*/  IMAD.MOV R3, RZ, RZ, -R7.reuse ;  /* 0x000000ffff037224 */ /* 0x104fe400078e0a07 */
[----:B------:R-:W-:Y:S02]  /*71e0*/  IMAD.MOV.U32 R6, RZ, RZ, RZ ;  /* 0x000000ffff067224 */ /* 0x000fe400078e00ff */
[----:B------:R-:W-:Y:S01]  /*71f0*/  IMAD R112, R3, R2, RZ ;  /* 0x0000000203707224 */ /* 0x000fe200078e02ff */
[----:B------:R-:W-:Y:S03]  /*7200*/  IABS R3, R111 ;  /* 0x0000006f00037213 */ /* 0x000fe60000000000 */
[----:B------:R-:W-:Y:S06]  /*7210*/  IMAD.HI.U32 R112, R7, R112, R6 ;  /* 0x0000007007707227 */ /* 0x000fec00078e0006 */
[----:B------:R-:W-:Y:S04]  /*7220*/  IMAD.HI.U32 R112, R112, R3, RZ ;  /* 0x0000000370707227 */ /* 0x000fe800078e00ff */
[----:B------:R-:W-:Y:S01]  /*7230*/  IMAD R3, R112, R4, R3 ;  /* 0x0000000470037224 */ /* 0x000fe200078e0203 */
[----:B------:R-:W-:Y:S04]  /*7240*/  LOP3.LUT R4, R111, R108, RZ, 0x3c, !PT ;  /* 0x0000006c6f047212 */ /* 0x000fe800078e3cff */
[----:B------:R-:W-:Y:S02]  /*7250*/  ISETP.GT.U32.AND P2, PT, R2, R3, PT ;  /* 0x000000030200720c */ /* 0x000fe40003f44070 */
[----:B------:R-:W-:Y:S11]  /*7260*/  ISETP.GE.AND P3, PT, R4, RZ, PT ;  /* 0x000000ff0400720c */ /* 0x000ff60003f66270 */
[----:B------:R-:W-:Y:S02]  /*7270*/  @!P2 IMAD.IADD R3, R3, 0x1, -R2 ;  /* 0x000000010303a824 */ /* 0x000fe400078e0a02 */
[----:B------:R-:W-:Y:S03]  /*7280*/  @!P2 VIADD R112, R112, 0x1 ;  /* 0x000000017070a836 */ /* 0x000fe60000000000 */
[----:B------:R-:W-:Y:S01]  /*7290*/  ISETP.GE.U32.AND P4, PT, R3, R2, PT ;  /* 0x000000020300720c */ /* 0x000fe20003f86070 */
[----:B------:R-:W-:Y:S01]  /*72a0*/  @!UPT UIADD3 URZ, UPT, UPT, URZ, URZ, URZ ;  /* 0x000000fffffff290 */ /* 0x000fe2000fffe0ff */
[----:B-1-34-:R-:W-:Y:S11]  /*72b0*/  @!P0 BRA `(.L_x_130) ;  /* 0x0000000000a48947 */ /* 0x01aff60003800000 */
[----:B------:R-:W-:Y:S01]  /*72c0*/  IMAD.HI.U32 R19, R100, R39, RZ ;  /* 0x0000002764137227 */ /* 0x000fe200078e00ff */
        /* <DEDUP_REMOVED lines=8> */
[----:B------:R-:W-:Y:S01]  /*7350*/  IMAD.HI.U32 R19, R43, R39, RZ ;  /* 0x000000272b137227 */ /* 0x000fe200078e00ff */
[----:B------:R-:W-:Y:S02]  /*7360*/  SEL R7, R99, R16, !P5 ;  /* 0x0000001063077207 */ /* 0x000fe40006800000 */
[----:B------:R-:W-:Y:S01]  /*7370*/  SHF.R.U32.HI R24, RZ, R89, R24 ;  /* 0x00000059ff187219 */ /* 0x000fe20000011618 */
[-C--:B------:R-:W-:Y:S04]  /*7380*/  IMAD.HI.U32 R16, R3, R36.reuse, RZ ;  /* 0x0000002403107227 */ /* 0x080fe800078e00ff */
[----:B------:R-:W-:Y:S01]  /*7390*/  IMAD.HI.U32 R18, R7, R36, RZ ;  /* 0x0000002407127227 */ /* 0x000fe200078e00ff */
[-C--:B------:R-:W-:Y:S02]  /*73a0*/  @P2 SHF.R.U32.HI R3, RZ, R37.reuse, R16 ;  /* 0x00000025ff032219 */ /* 0x080fe40000011610 */
[----:B------:R-:W-:Y:S02]  /*73b0*/  SHF.R.U32.HI R16, RZ, R98, R19 ;  /* 0x00000062ff107219 */ /* 0x000fe40000011613 */
[----:B------:R-:W-:Y:S01]  /*73c0*/  @P2 SHF.R.U32.HI R7, RZ, R37, R18 ;  /* 0x00000025ff072219 */ /* 0x000fe20000011612 */
[C---:B------:R-:W-:Y:S01]  /*73d0*/  IMAD R2, R40.reuse, R3, RZ ;  /* 0x0000000328027224 */ /* 0x040fe200078e02ff */
[----:B------:R-:W-:Y:S02]  /*73e0*/  SEL R5, R43, R16, !P0 ;  /* 0x000000102b057207 */ /* 0x000fe40004000000 */
[----:B------:R-:W-:Y:S01]  /*73f0*/  SEL R3, R45, R24, !P5 ;  /* 0x000000182d037207 */ /* 0x000fe20006800000 */
[----:B------:R-:W-:Y:S01]  /*7400*/  IMAD R4, R40, R7, RZ ;  /* 0x0000000728047224 */ /* 0x000fe200078e02ff */
[C---:B------:R-:W-:Y:S01]  /*7410*/  ISETP.GE.AND P0, PT, R5.reuse, R2, PT ;  /* 0x000000020500720c */ /* 0x040fe20003f06270 */
[----:B------:R-:W-:Y:S03]  /*7420*/  IMAD.HI.U32 R6, R5, R36, RZ ;  /* 0x0000002405067227 */ /* 0x000fe600078e00ff */
[----:B------:R-:W-:Y:S01]  /*7430*/  ISETP.GE.OR P0, PT, R3, R4, P0 ;  /* 0x000000040300720c */ /* 0x000fe20000706670 */
[----:B------:R-:W-:Y:S01]  /*7440*/  IMAD.MOV R4, RZ, RZ, -R3 ;  /* 0x000000ffff047224 */ /* 0x000fe200078e0a03 */
[-C--:B------:R-:W-:Y:S03]  /*7450*/  SHF.R.U32.HI R6, RZ, R37.reuse, R6 ;  /* 0x00000025ff067219 */ /* 0x080fe60000011606 */
[----:B------:R-:W-:Y:S01]  /*7460*/  IMAD R45, R42, R4, R45 ;  /* 0x000000042a2d7224 */ /* 0x000fe200078e022d */
[----:B------:R-:W-:Y:S05]  /*7470*/  SEL R15, R5, R6, !P2 ;  /* 0x00000006050f7207 */ /* 0x000fea0005000000 */
[----:B------:R-:W-:Y:S02]  /*7480*/  IMAD.MOV R6, RZ, RZ, -R15 ;  /* 0x000000ffff067224 */ /* 0x000fe400078e0a0f */
[C---:B------:R-:W-:Y:S04]  /*7490*/  @!P0 IMAD.HI.U32 R2, R3.reuse, R36, RZ ;  /* 0x0000002403028227 */ /* 0x040fe800078e00ff */
[----:B------:R-:W-:Y:S01]  /*74a0*/  IMAD R6, R40, R6, R5 ;  /* 0x0000000628067224 */ /* 0x000fe200078e0205 */
[----:B------:R-:W-:Y:S04]  /*74b0*/  @!P0 SHF.R.U32.HI R2, RZ, R37, R2 ;  /* 0x00000025ff028219 */ /* 0x000fe80000011602 */
[----:B------:R-:W-:Y:S02]  /*74c0*/  @!P0 SEL R0, R3, R2, !P2 ;  /* 0x0000000203008207 */ /* 0x000fe40005000000 */
[----:B------:R-:W-:Y:S02]  /*74d0*/  IADD3 R2, PT, PT, -R5, RZ, RZ ;  /* 0x000000ff05027210 */ /* 0x000fe40007ffe1ff */
[----:B------:R-:W-:Y:S01]  /*74e0*/  @!P0 IADD3 R8, PT, PT, R15, -R0, RZ ;  /* 0x800000000f088210 */ /* 0x000fe20007ffe0ff */
[----:B------:R-:W-:Y:S02]  /*74f0*/  @!P0 IMAD R0, R7, R6, R0 ;  /* 0x0000000607008224 */ /* 0x000fe400078e0200 */
[----:B------:R-:W-:Y:S02]  /*7500*/  IMAD R43, R38, R2, R43 ;  /* 0x00000002262b7224 */ /* 0x000fe400078e022b */
[----:B------:R-:W-:Y:S02]  /*7510*/  @!P0 IMAD R5, R8, R40, R3 ;  /* 0x0000002808058224 */ /* 0x000fe400078e0203 */
[----:B------:R-:W-:Y:S04]  /*7520*/  @!P0 IMAD.MOV.U32 R3, RZ, RZ, R0 ;  /* 0x000000ffff038224 */ /* 0x000fe800078e0000 */
[----:B------:R-:W-:Y:S02]  /*7530*/  IMAD R45, R3, R42, R45 ;  /* 0x0000002a032d7224 */ /* 0x000fe400078e022d */
[----:B------:R-:W-:Y:S07]  /*7540*/  IMAD R43, R5, R38, R43 ;  /* 0x00000026052b7224 */ /* 0x000fee00078e022b */
.L_x_130:
[----:B------:R-:W-:Y:S01]  /*7550*/  @!P1 IMAD.HI.U32 R0, R45, R12, RZ ;  /* 0x0000000c2d009227 */ /* 0x000fe200078e00ff */
[----:B------:R-:W-:Y:S01]  /*7560*/  ISETP.NE.AND P5, PT, R108, RZ, PT ;  /* 0x000000ff6c00720c */ /* 0x000fe20003fa5270 */
[----:B------:R-:W-:Y:S01]  /*7570*/  ULOP3.LUT UP0, URZ, UR42, 0x1b0, URZ, 0xc0, !UPT ;  /* 0x000001b02aff7892 */ /* 0x000fe2000f80c0ff */
[----:B------:R-:W-:Y:S01]  /*7580*/  @!P1 ISETP.NE.AND P0, PT, R10, 0x1, PT ;  /* 0x000000010a00980c */ /* 0x000fe20003f05270 */
[----:B------:R-:W-:Y:S01]  /*7590*/  @!P1 IMAD.HI.U32 R3, R43, R11, RZ ;  /* 0x0000000b2b039227 */ /* 0x000fe200078e00ff */
[----:B------:R-:W-:Y:S02]  /*75a0*/  @!P1 SHF.R.U32.HI R0, RZ, R13, R0 ;  /* 0x0000000dff009219 */ /* 0x000fe40000011600 */
[----:B------:R-:W-:Y:S01]  /*75b0*/  @!P1 ISETP.NE.AND P2, PT, R9, 0x1, PT ;  /* 0x000000010900980c */ /* 0x000fe20003f45270 */
[----:B------:R-:W-:Y:S01]  /*75c0*/  @P4 VIADD R112, R112, 0x1 ;  /* 0x0000000170704836 */ /* 0x000fe20000000000 */
[----:B------:R-:W-:Y:S02]  /*75d0*/  @!P1 SHF.R.U32.HI R2, RZ, R14, R3 ;  /* 0x0000000eff029219 */ /* 0x000fe40000011603 */
[----:B------:R-:W-:Y:S01]  /*75e0*/  @P6 SHF.R.U32.HI R20, RZ, 0x10, R21 ;  /* 0x00000010ff146819 */ /* 0x000fe20000011615 */
[----:B------:R-:W-:Y:S01]  /*75f0*/  @!P3 IMAD.MOV R112, RZ, RZ, -R112 ;  /* 0x000000ffff70b224 */ /* 0x000fe200078e0a70 */
[----:B------:R-:W-:Y:S02]  /*7600*/  @!P1 SEL R2, R43, R2, !P0 ;  /* 0x000000022b029207 */ /* 0x000fe40004000000 */
[----:B------:R-:W-:Y:S02]  /*7610*/  @!P1 SEL R3, R45, R0, !P2 ;  /* 0x000000002d039207 */ /* 0x000fe40005000000 */
[----:B------:R-:W-:Y:S02]  /*7620*/  @!P5 LOP3.LUT R112, RZ, R108, RZ, 0x33, !PT ;  /* 0x0000006cff70d212 */ /* 0x000fe400078e33ff */
[----:B------:R-:W-:Y:S01]  /*7630*/  @P6 R2UR UR44, R20 ;  /* 0x00000000142c62ca */ /* 0x000fe200000e0000 */
[----:B------:R-:W-:Y:S02]  /*7640*/  @!P1 IMAD.IADD R0, R2, 0x1, -R3 ;  /* 0x0000000102009824 */ /* 0x000fe400078e0a03 */
[----:B------:R-:W-:Y:S02]  /*7650*/  IMAD.MOV R4, RZ, RZ, -R112 ;  /* 0x000000ffff047224 */ /* 0x000fe400078e0a70 */
[----:B------:R-:W-:Y:S02]  /*7660*/  @!P1 IMAD.IADD R2, R3, 0x1, -R2 ;  /* 0x0000000103029824 */ /* 0x000fe400078e0a02 */
[----:B------:R-:W-:Y:S02]  /*7670*/  @!P1 IMAD R45, R0, R9, R45 ;  /* 0x00000009002d9224 */ /* 0x000fe400078e022d */
[----:B------:R-:W-:Y:S02]  /*7680*/  IMAD R111, R108, R4, R111 ;  /* 0x000000046c6f7224 */ /* 0x000fe400078e026f */
[----:B------:R-:W-:Y:S01]  /*7690*/  @!P1 IMAD R43, R2, R10, R43 ;  /* 0x0000000a022b9224 */ /* 0x000fe200078e022b */
[----:B------:R-:W-:Y:S06]  /*76a0*/  BRA.U !UP0, `(.L_x_131) ;  /* 0x0000000108407547 */ /* 0x000fec000b800000 */
[----:B------:R-:W1:Y:S01]  /*76b0*/  LDCU.64 UR8, c[0x4][0x80] ;  /* 0x01001000ff0877ac */ /* 0x000e620008000a00 */
[----:B------:R-:W-:Y:S01]  /*76c0*/  MOV R3, 0x0 ;  /* 0x0000000000037802 */ /* 0x000fe20000000f00 */
[----:B------:R-:W-:Y:S02]  /*76d0*/  HFMA2 R12, -RZ, RZ, 0, 5.9604644775390625e-08 ;  /* 0x00000001ff0c7431 */ /* 0x000fe400000001ff */
[----:B------:R-:W-:Y:S02]  /*76e0*/  IMAD.MOV.U32 R8, RZ, RZ, 0x70 ;  /* 0x00000070ff087424 */ /* 0x000fe400078e00ff */
[----:B------:R-:W-:Y:S01]  /*76f0*/  IMAD.MOV.U32 R13, RZ, RZ, RZ ;  /* 0x000000ffff0d7224 */ /* 0x000fe200078e00ff */
[----:B------:R-:W2:Y:S01]  /*7700*/  LDCU.64 UR6, c[0x4][0x88] ;  /* 0x01001100ff0677ac */ /* 0x000ea20008000a00 */
[----:B------:R-:W3:Y:S01]  /*7710*/  LDC.64 R2, c[0x4][R3] ;  /* 0x0100000003027b82 */ /* 0x000ee20000000a00 */
[----:B------:R-:W4:Y:S01]  /*7720*/  LDCU.64 UR4, c[0x4][0x8] ;  /* 0x01000100ff0477ac */ /* 0x000f220008000a00 */
[----:B-1----:R-:W-:Y:S01]  /*7730*/  MOV R5, UR9 ;  /* 0x0000000900057c02 */ /* 0x002fe20008000f00 */
[----:B------:R-:W-:Y:S01]  /*7740*/  IMAD.U32 R4, RZ, RZ, UR8 ;  /* 0x00000008ff047e24 */ /* 0x000fe2000f8e00ff */
[----:B--2---:R-:W-:Y:S01]  /*7750*/  MOV R7, UR7 ;  /* 0x0000000700077c02 */ /* 0x004fe20008000f00 */
[----:B------:R-:W-:Y:S01]  /*7760*/  IMAD.U32 R6, RZ, RZ, UR6 ;  /* 0x00000006ff067e24 */ /* 0x000fe2000f8e00ff */
[----:B----4-:R-:W-:Y:S01]  /*7770*/  MOV R11, UR5 ;  /* 0x00000005000b7c02 */ /* 0x010fe20008000f00 */
[----:B------:R-:W-:Y:S02]  /*7780*/  IMAD.U32 R10, RZ, RZ, UR4 ;  /* 0x00000004ff0a7e24 */ /* 0x000fe4000f8e00ff */
[----:B------:R-:W-:Y:S07]  /*7790*/  LEPC R20, `(.L_x_131) ;  /* 0x000000001014794e */ /* 0x000fee0000000000 */
[----:B---3-5:R-:W-:Y:S05]  /*77a0*/  CALL.ABS.NOINC R2 ;  /* 0x0000000002007343 */ /* 0x028fea0003c00000 */
.L_x_131:
[----:B------:R-:W-:Y:S01]  /*77b0*/  LOP3.LUT P0, RZ, R109, 0x1b0, RZ, 0xc0, !PT ;  /* 0x000001b06dff7812 */ /* 0x000fe2000780c0ff */
[----:B------:R-:W-:Y:S11]  /*77c0*/  BSSY.RECONVERGENT B6, `(.L_x_132) ;  /* 0x0000013000067945 */ /* 0x000ff60003800200 */
[----:B------:R-:W-:Y:S01]  /*77d0*/  @!UPT UIADD3 URZ, UPT, UPT, URZ, URZ, URZ ;  /* 0x000000fffffff290 */ /* 0x000fe2000fffe0ff */
[----:B------:R-:W-:Y:S05]  /*77e0*/  @!P0 BRA `(.L_x_133) ;  /* 0x0000000000408947 */ /* 0x000fea0003800000 */
        /* <DEDUP_REMOVED lines=16> */
.L_x_133:
[----:B------:R-:W-:Y:S05]  /*78f0*/  BSYNC.RECONVERGENT B6 ;  /* 0x0000000000067941 */ /* 0x000fea0003800200 */
.L_x_132:
[----:B------:R-:W-:Y:S01]  /*7900*/  ISETP.NE.U32.AND P3, PT, R86, RZ, PT ;  /* 0x000000ff5600720c */ /* 0x000fe20003f65070 */
[----:B------:R-:W-:Y:S01]  /*7910*/  UISETP.NE.AND UP1, UPT, UR41, URZ, UPT ;  /* 0x000000ff2900728c */ /* 0x000fe2000bf25270 */
[----:B------:R-:W-:Y:S02]  /*7920*/  ISETP.NE.U32.AND P4, PT, R82, RZ, PT ;  /* 0x000000ff5200720c */ /* 0x000fe40003f85070 */
[----:B------:R-:W-:Y:S02]  /*7930*/  ISETP.NE.AND.EX P3, PT, R87, RZ, PT, P3 ;  /* 0x000000ff5700720c */ /* 0x000fe40003f65330 */
[----:B------:R-:W-:Y:S02]  /*7940*/  PLOP3.LUT P1, PT, PT, PT, PT, 0x8, 0x80 ;  /* 0x000000000080781c */ /* 0x000fe40003f2e170 */
[----:B------:R-:W-:Y:S02]  /*7950*/  PLOP3.LUT P0, PT, PT, PT, UP1, 0x80, 0x8 ;  /* 0x000000000008781c */ /* 0x000fe40003f0f018 */
[----:B------:R-:W-:Y:S02]  /*7960*/  ISETP.NE.AND.EX P4, PT, R83, RZ, PT, P4 ;  /* 0x000000ff5300720c */ /* 0x000fe40003f85340 */
[----:B------:R-:W1:Y:S09]  /*7970*/  @UP1 LDCU.64 UR4, c[0x0][0x888] ;  /* 0x00011100ff0417ac */ /* 0x000e720008000a00 */
[----:B------:R-:W-:Y:S01]  /*7980*/  @P0 PLOP3.LUT P1, PT, P3, PT, PT, 0x80, 0x8 ;  /* 0x000000000008081c */ /* 0x000fe20001f2f070 */
[----:B-1----:R-:W-:Y:S04]  /*7990*/  @UP1 UISETP.NE.U32.AND UP0, UPT, UR4, URZ, UPT ;  /* 0x000000ff0400128c */ /* 0x002fe8000bf05070 */
[----:B------:R-:W-:Y:S04]  /*79a0*/  @UP1 UISETP.NE.AND.EX UP0, UPT, UR5, URZ, UPT, UP0 ;  /* 0x000000ff0500128c */ /* 0x000fe8000bf05300 */
[----:B------:R-:W-:Y:S01]  /*79b0*/  @UP1 USEL UR4, URZ, 0xffffffff, UP0 ;  /* 0xffffffffff041887 */ /* 0x000fe20008000000 */
[----:B------:R-:W-:Y:S11]  /*79c0*/  @!P3 BRA `(.L_x_134) ;  /* 0x00000000002cb947 */ /* 0x000ff60003800000 */
[----:B------:R-:W-:Y:S01]  /*79d0*/  ISETP.NE.U32.AND P2, PT, R84, RZ, PT ;  /* 0x000000ff5400720c */ /* 0x000fe20003f45070 */
[----:B------:R-:W-:Y:S03]  /*79e0*/  IMAD.MOV.U32 R96, RZ, RZ, 0x1 ;  /* 0x00000001ff607424 */ /* 0x000fe600078e00ff */
[----:B------:R-:W-:Y:S11]  /*79f0*/  ISETP.NE.AND.EX P2, PT, R85, RZ, PT, P2 ;  /* 0x000000ff5500720c */ /* 0x000ff60003f45320 */
[----:B------:R-:W-:Y:S02]  /*7a00*/  @!UPT UIADD3 URZ, UPT, UPT, URZ, URZ, URZ ;  /* 0x000000fffffff290 */ /* 0x000fe4000fffe0ff */
[----:B------:R-:W1:Y:S01]  /*7a10*/  @P2 LDC.64 R2, c[0x0][0x888] ;  /* 0x00022200ff022b82 */ /* 0x000e620000000a00 */
[----:B------:R-:W-:Y:S04]  /*7a20*/  @P2 IMAD R0, R86, UR45, RZ ;  /* 0x0000002d56002c24 */ /* 0x000fe8000f8e02ff */
[----:B-1----:R-:W-:Y:S04]  /*7a30*/  @P2 IMAD.WIDE R2, R0, 0x4, R2 ;  /* 0x0000000400022825 */ /* 0x002fe800078e0202 */
[----:B------:R-:W-:Y:S01]  /*7a40*/  HFMA2 R0, -RZ, RZ, 0, 5.9604644775390625e-08 ;  /* 0x00000001ff007431 */ /* 0x000fe200000001ff */
[----:B-----5:R1:W5:Y:S04]  /*7a50*/  @P2 LDG.E R49, desc[UR38][R2.64] ;  /* 0x0000002602312981 */ /* 0x020368000c1e1900 */
[----:B------:R-:W-:Y:S01]  /*7a60*/  @!P2 PRMT R96, R0, 0x7610, R96 ;  /* 0x000076100060a816 */ /* 0x000fe20000000060 */
[----:B-1----:R-:W2:Y:S06]  /*7a70*/  @!P2 LDC R49, c[0x0][0x880] ;  /* 0x00022000ff31ab82 */ /* 0x002eac0000000800 */
.L_x_134:
[----:B------:R-:W-:Y:S05]  /*7a80*/  @!P4 BRA `(.L_x_135) ;  /* 0x000000000020c947 */ /* 0x000fea0003800000 */
[----:B------:R-:W-:Y:S04]  /*7a90*/  ISETP.NE.U32.AND P2, PT, R80, RZ, PT ;  /* 0x000000ff5000720c */ /* 0x000fe80003f45070 */
[----:B------:R-:W-:Y:S11]  /*7aa0*/  ISETP.NE.AND.EX P2, PT, R81, RZ, PT, P2 ;  /* 0x000000ff5100720c */ /* 0x000ff60003f45320 */
[----:B------:R-:W-:Y:S02]  /*7ab0*/  @!UPT UIADD3 URZ, UPT, UPT, URZ, URZ, URZ ;  /* 0x000000fffffff290 */ /* 0x000fe4000fffe0ff */
[----:B------:R-:W1:Y:S01]  /*7ac0*/  @P2 LDC.64 R2, c[0x0][0x8a8] ;  /* 0x00022a00ff022b82 */ /* 0x000e620000000a00 */
[----:B------:R-:W-:Y:S04]  /*7ad0*/  @P2 IMAD R0, R82, UR45, RZ ;  /* 0x0000002d52002c24 */ /* 0x000fe8000f8e02ff */
[----:B-1----:R-:W-:Y:S05]  /*7ae0*/  @P2 IMAD.WIDE R2, R0, 0x4, R2 ;  /* 0x0000000400022825 */ /* 0x002fea00078e0202 */
[----:B-----5:R1:W5:Y:S02]  /*7af0*/  @P2 LDG.E R47, desc[UR38][R2.64] ;  /* 0x00000026022f2981 */ /* 0x020364000c1e1900 */
[----:B-1----:R-:W3:Y:S02]  /*7b00*/  @!P2 LDC R47, c[0x0][0x8a0] ;  /* 0x00022800ff2fab82 */ /* 0x002ee40000000800 */
.L_x_135:
[----:B--2--5:R-:W-:Y:S01]  /*7b10*/  @P0 FSETP.NEU.AND P4, PT, R49, RZ, PT ;  /* 0x000000ff3100020b */ /* 0x024fe20003f8d000 */
[----:B------:R-:W-:Y:S01]  /*7b20*/  IMAD.U32 R0, RZ, RZ, UR4 ;  /* 0x00000004ff007e24 */ /* 0x000fe2000f8e00ff */
[----:B------:R-:W-:Y:S01]  /*7b30*/  @P0 LOP3.LUT P2, RZ, R96, 0xff, RZ, 0xc0, !PT ;  /* 0x000000ff60ff0812 */ /* 0x000fe2000784c0ff */
[----:B------:R-:W-:Y:S01]  /*7b40*/  BSSY B1, `(.L_x_136) ;  /* 0x0000034000017945 */ /* 0x000fe20003800000 */
[----:B------:R-:W-:Y:S01]  /*7b50*/  @P0 SEL R5, RZ, 0xffffffff, P4 ;  /* 0xffffffffff050807 */ /* 0x000fe20002000000 */
[----:B------:R-:W-:Y:S01]  /*7b60*/  IMAD.IADD R32, R46, 0x1, R17 ;  /* 0x000000012e207824 */ /* 0x000fe200078e0211 */
[----:B------:R-:W-:Y:S02]  /*7b70*/  LEA R92, R44, UR43, 0x3 ;  /* 0x0000002b2c5c7c11 */ /* 0x000fe4000f8e18ff */
[----:B------:R-:W-:Y:S02]  /*7b80*/  CS2R R54, SRZ ;  /* 0x0000000000367805 */ /* 0x000fe4000001ff00 */
[----:B------:R-:W-:Y:S02]  /*7b90*/  @P1 SEL R5, R0, R5, !P2 ;  /* 0x0000000500051207 */ /* 0x000fe40005000000 */
[----:B------:R-:W-:Y:S02]  /*7ba0*/  CS2R R52, SRZ ;  /* 0x0000000000347805 */ /* 0x000fe4000001ff00 */
[----:B------:R-:W-:Y:S02]  /*7bb0*/  SHF.L.U32 R3, R104, 0x1f, RZ ;  /* 0x0000001f68037819 */ /* 0x000fe400000006ff */
[----:B------:R-:W-:Y:S02]  /*7bc0*/  CS2R R58, SRZ ;  /* 0x00000000003a7805 */ /* 0x000fe4000001ff00 */
[----:B------:R-:W-:Y:S02]  /*7bd0*/  @P0 LOP3.LUT R5, R5, 0x1, RZ, 0xc0, !PT ;  /* 0x0000000105050812 */ /* 0x000fe400078ec0ff */
[----:B------:R-:W-:Y:S02]  /*7be0*/  CS2R R56, SRZ ;  /* 0x0000000000387805 */ /* 0x000fe4000001ff00 */
[----:B------:R-:W-:Y:S02]  /*7bf0*/  PLOP3.LUT P5, PT, PT, PT, PT, 0x8, 0x80 ;  /* 0x000000000080781c */ /* 0x000fe40003fae170 */
[----:B------:R-:W-:Y:S11]  /*7c00*/  ISETP.NE.U32.OR P1, PT, R5, 0x1, !P0 ;  /* 0x000000010500780c */ /* 0x000ff60004725470 */
[----:B------:R-:W-:Y:S02]  /*7c10*/  @!UPT UIADD3 URZ, UPT, UPT, URZ, URZ, URZ ;  /* 0x000000fffffff290 */ /* 0x000fe4000fffe0ff */
[----:B------:R-:W-:Y:S04]  /*7c20*/  @P1 SHF.L.U32 R2, R102, 0x1f, RZ ;  /* 0x0000001f66021819 */ /* 0x000fe800000006ff */
[----:B------:R-:W1:Y:S01]  /*7c30*/  @P1 SYNCS.PHASECHK.TRANS64.TRYWAIT P0, [UR43+0x360], R2 ;  /* 0x00036002ff0015a7 */ /* 0x000e62000800112b */
[----:B------:R2:W4:Y:S01]  /*7c40*/  SYNCS.PHASECHK.TRANS64.TRYWAIT P4, [R92+URZ+0x390], R3 ;  /* 0x000390035c0075a7 */ /* 0x00052200080811ff */
[----:B-1----:R-:W-:Y:S01]  /*7c50*/  @P1 PLOP3.LUT P5, PT, P0, PT, PT, 0x8, 0x80 ;  /* 0x000000000080181c */ /* 0x002fe200007ae170 */
[----:B------:R-:W-:Y:S01]  /*7c60*/  @!UPT UIADD3 URZ, UPT, UPT, URZ, URZ, URZ ;  /* 0x000000fffffff290 */ /* 0x000fe2000fffe0ff */
[----:B--2-4-:R-:W-:Y:S11]  /*7c70*/  @!P1 BRA `(.L_x_137) ;  /* 0x0000000000809947 */ /* 0x014ff60003800000 */
[----:B------:R-:W-:Y:S01]  /*7c80*/  ISETP.NE.U32.AND P0, PT, RZ, UR36, PT ;  /* 0x00000024ff007c0c */ /* 0x000fe2000bf05070 */
[----:B------:R-:W-:Y:S01]  /*7c90*/  BSSY B0, `(.L_x_138) ;  /* 0x0000012000007945 */ /* 0x000fe20003800000 */
[----:B------:R-:W-:Y:S02]  /*7ca0*/  FSETP.NEU.AND P2, PT, R49, RZ, PT ;  /* 0x000000ff3100720b */ /* 0x000fe40003f4d000 */
[----:B------:R-:W-:Y:S02]  /*7cb0*/  CS2R R58, SRZ ;  /* 0x00000000003a7805 */ /* 0x000fe4000001ff00 */
[----:B------:R-:W-:Y:S02]  /*7cc0*/  ISETP.NE.AND.EX P0, PT, RZ, UR37, PT, P0 ;  /* 0x00000025ff007c0c */ /* 0x000fe4000bf05300 */
[----:B------:R-:W-:Y:S02]  /*7cd0*/  CS2R R56, SRZ ;  /* 0x0000000000387805 */ /* 0x000fe4000001ff00 */
[----:B------:R-:W-:Y:S02]  /*7ce0*/  LOP3.LUT P1, RZ, R96, 0xff, RZ, 0xc0, !PT ;  /* 0x000000ff60ff7812 */ /* 0x000fe4000782c0ff */
[----:B------:R-:W-:Y:S02]  /*7cf0*/  CS2R R54, SRZ ;  /* 0x0000000000367805 */ /* 0x000fe4000001ff00 */
[----:B------:R-:W-:Y:S02]  /*7d00*/  SEL R0, RZ, 0xffffffff, P2 ;  /* 0xffffffffff007807 */ /* 0x000fe40001000000 */
[----:B------:R-:W-:Y:S02]  /*7d10*/  CS2R R52, SRZ ;  /* 0x0000000000347805 */ /* 0x000fe4000001ff00 */
[----:B------:R-:W-:Y:S04]  /*7d20*/  SEL R5, RZ, 0xffffffff, P0 ;  /* 0xffffffffff057807 */ /* 0x000fe80000000000 */
[----:B------:R-:W-:Y:S04]  /*7d30*/  @P3 SEL R0, R5, R0, !P1 ;  /* 0x0000000005003207 */ /* 0x000fe80004800000 */
[----:B------:R-:W-:Y:S04]  /*7d40*/  LOP3.LUT R0, R0, 0x1, RZ, 0xc0, !PT ;  /* 0x0000000100007812 */ /* 0x000fe800078ec0ff */
[----:B------:R-:W-:Y:S01]  /*7d50*/  ISETP.NE.U32.AND P0, PT, R0, 0x1, PT ;  /* 0x000000010000780c */ /* 0x000fe20003f05070 */
[----:B------:R-:W-:Y:S01]  /*7d60*/  @!UPT UIADD3 URZ, UPT, UPT, URZ, URZ, URZ ;  /* 0x000000fffffff290 */ /* 0x000fe2000fffe0ff */
[----:B------:R-:W-:Y:S11]  /*7d70*/  @!P5 BRA `(.L_x_139) ;  /* 0x00000000000cd947 */ /* 0x000ff60003800000 */
[----:B------:R-:W-:Y:S04]  /*7d80*/  SHF.L.U32 R5, R102, 0x1f, RZ ;  /* 0x0000001f66057819 */ /* 0x000fe800000006ff */
[----:B------:R-:W1:Y:S02]  /*7d90*/  SYNCS.PHASECHK.TRANS64.TRYWAIT P1, [UR43+0x360], R5 ;  /* 0x00036005ff0075a7 */ /* 0x000e64000802112b */
[----:B-1----:R-:W-:Y:S05]  /*7da0*/  @!P1 BRA `(.L_x_140) ;  /* 0x0000002800209947 */ /* 0x002fea0003800000 */
.L_x_139:
[----:B------:R-:W-:Y:S05]  /*7db0*/  BSYNC B0 ;  /* 0x0000000000007941 */ /* 0x000fea0003800000 */
.L_x_138:
[----:B------:R2:W4:Y:S01]  /*7dc0*/  @P0 LDS.128 R56, [R106+UR43+0x400] ;  /* 0x0004002b6a380984 */ /* 0x0005220008000c00 */
[----:B------:R-:W-:Y:S01]  /*7dd0*/  UIADD3 UR4, UPT, UPT, UR43, 0x368, URZ ;  /* 0x000003682b047890 */ /* 0x000fe2000fffe0ff */
[----:B------:R-:W-:Y:S02]  /*7de0*/  LOP3.LUT R102, R102, 0x1, RZ, 0x3c, !PT ;  /* 0x0000000166667812 */ /* 0x000fe400078e3cff */
[----:B------:R2:W1:Y:S01]  /*7df0*/  @P0 LDS.128 R52, [R105+0x10] ;  /* 0x0000100069340984 */ /* 0x0004620000000c00 */
[----:B------:R-:W-:Y:S01]  /*7e00*/  UPRMT UR4, UR40, 0x654, UR4 ;  /* 0x0000065428047896 */ /* 0x000fe20008000004 */
[----:B------:R-:W-:Y:S01]  /*7e10*/  @!PT LDS RZ, [RZ] ;  /* 0x00000000fffff984 */ /* 0x000fe20000000800 */
[----:B------:R-:W-:Y:S01]  /*7e20*/  @!PT LDS RZ, [RZ] ;  /* 0x00000000fffff984 */ /* 0x000fe20000000800 */
[----:B------:R-:W-:Y:S01]  /*7e30*/  @!PT LDS RZ, [RZ] ;  /* 0x00000000fffff984 */ /* 0x000fe20000000800 */
[----:B------:R-:W-:Y:S01]  /*7e40*/  @!PT LDS RZ, [RZ] ;  /* 0x00000000fffff984 */ /* 0x000fe20000000800 */
[----:B------:R5:W-:Y:S06]  /*7e50*/  MEMBAR.ALL.CTA ;  /* 0x0000000000007992 */ /* 0x000bec0000008000 */
[----:B-----5:R-:W5:Y:S02]  /*7e60*/  FENCE.VIEW.ASYNC.S ;  /* 0x00000000000073c6 */ /* 0x020f640000000000 */
[----:B-----5:R-:W-:Y:S03]  /*7e70*/  SYNCS.ARRIVE.TRANS64.RED.A1T0 RZ, [UR4], RZ ;  /* 0x000000ffffff79a7 */ /* 0x020fe60008100404 */
.L_x_137:
[----:B------:R-:W-:Y:S05]  /*7e80*/  BSYNC B1 ;  /* 0x0000000000017941 */ /* 0x000fea0003800000 */
.L_x_136:
[----:B-1----:R-:W-:Y:S04]  /*7e90*/  SHF.R.U32.HI R0, RZ, 0x15, R32 ;  /* 0x00000015ff007819 */ /* 0x002fe80000011620 */
[----:B------:R-:W-:Y:S01]  /*7ea0*/  LOP3.LUT P0, RZ, R0, 0x3, R107, 0x48, !PT ;  /* 0x0000000300ff7812 */ /* 0x000fe2000780486b */
[----:B------:R-:W-:Y:S01]  /*7eb0*/  @!UPT UIADD3 URZ, UPT, UPT, URZ, URZ, URZ ;  /* 0x000000fffffff290 */ /* 0x000fe2000fffe0ff */
[----:B------:R-:W-:Y:S11]  /*7ec0*/  @P4 BRA `(.L_x_141) ;  /* 0x0000000000084947 */ /* 0x000ff60003800000 */
[----:B------:R-:W1:Y:S02]  /*7ed0*/  SYNCS.PHASECHK.TRANS64.TRYWAIT P1, [R92+URZ+0x390], R3 ;  /* 0x000390035c0075a7 */ /* 0x000e6400080211ff */
[----:B-1----:R-:W-:Y:S05]  /*7ee0*/  @!P1 BRA `(.L_x_142) ;  /* 0x0000002400e89947 */ /* 0x002fea0003800000 */
.L_x_141:
[----:B------:R-:W-:Y:S05]  /*7ef0*/  @!P0 BRA `(.L_x_143) ;  /* 0x0000000000408947 */ /* 0x000fea0003800000 */
[----:B------:R-:W1:Y:S01]  /*7f00*/  LDCU.64 UR8, c[0x4][0x70] ;  /* 0x01000e00ff0877ac */ /* 0x000e620008000a00 */
[----:B------:R-:W-:Y:S01]  /*7f10*/  MOV R3, 0x0 ;  /* 0x0000000000037802 */ /* 0x000fe20000000f00 */
[----:B------:R-:W-:Y:S02]  /*7f20*/  HFMA2 R12, -RZ, RZ, 0, 5.9604644775390625e-08 ;  /* 0x00000001ff0c7431 */ /* 0x000fe400000001ff */
[----:B------:R-:W-:Y:S02]  /*7f30*/  IMAD.MOV.U32 R8, RZ, RZ, 0x192 ;  /* 0x00000192ff087424 */ /* 0x000fe400078e00ff */
[----:B------:R-:W-:Y:S01]  /*7f40*/  IMAD.MOV.U32 R13, RZ, RZ, RZ ;  /* 0x000000ffff0d7224 */ /* 0x000fe200078e00ff */
[----:B------:R-:W5:Y:S01]  /*7f50*/  LDCU.64 UR6, c[0x4][0x78] ;  /* 0x01000f00ff0677ac */ /* 0x000f620008000a00 */
[----:B------:R-:W2:Y:S01]  /*7f60*/  LDC.64 R2, c[0x4][R3] ;  /* 0x0100000003027b82 */ /* 0x000ea20000000a00 */
[----:B------:R-:W3:Y:S01]  /*7f70*/  LDCU.64 UR4, c[0x4][0x10] ;  /* 0x01000200ff0477ac */ /* 0x000ee20008000a00 */
[----:B-1----:R-:W-:Y:S01]  /*7f80*/  MOV R5, UR9 ;  /* 0x0000000900057c02 */ /* 0x002fe20008000f00 */
[----:B------:R-:W-:Y:S01]  /*7f90*/  IMAD.U32 R4, RZ, RZ, UR8 ;  /* 0x00000008ff047e24 */ /* 0x000fe2000f8e00ff */
[----:B-----5:R-:W-:Y:S01]  /*7fa0*/  MOV R7, UR7 ;  /* 0x0000000700077c02 */ /* 0x020fe20008000f00 */
[----:B------:R-:W-:Y:S01]  /*7fb0*/  IMAD.U32 R6, RZ, RZ, UR6 ;  /* 0x00000006ff067e24 */ /* 0x000fe2000f8e00ff */
[----:B---3--:R-:W-:Y:S01]  /*7fc0*/  MOV R11, UR5 ;  /* 0x00000005000b7c02 */ /* 0x008fe20008000f00 */
[----:B------:R-:W-:Y:S02]  /*7fd0*/  IMAD.U32 R10, RZ, RZ, UR4 ;  /* 0x00000004ff0a7e24 */ /* 0x000fe4000f8e00ff */
[----:B------:R-:W-:Y:S07]  /*7fe0*/  LEPC R20, `(.L_x_143) ;  /* 0x000000001014794e */ /* 0x000fee0000000000 */
[----:B--2-4-:R-:W-:Y:S05]  /*7ff0*/  CALL.ABS.NOINC R2 ;  /* 0x0000000002007343 */ /* 0x014fea0003c00000 */
.L_x_143:
[----:B------:R-:W-:Y:S01]  /*8000*/  LOP3.LUT P0, RZ, R101, 0x60, RZ, 0xc0, !PT ;  /* 0x0000006065ff7812 */ /* 0x000fe2000780c0ff */
[----:B------:R-:W-:Y:S05]  /*8010*/  WARPSYNC.ALL ;  /* 0x0000000000007948 */ /* 0x000fea0003800000 */
[----:B------:R-:W-:Y:S01]  /*8020*/  R2UR UR4, R32 ;  /* 0x00000000200472ca */ /* 0x000fe200000e0000 */
[----:B------:R-:W-:Y:S01]  /*8030*/  BSSY.RECONVERGENT B0, `(.L_x_144) ;  /* 0x00000c1000007945 */ /* 0x000fe20003800200 */
[-C--:B----4-:R-:W-:Y:S02]  /*8040*/  F2FP.F16.E4M3.UNPACK_B R50, R56.reuse ;  /* 0x00000038ff32723e */ /* 0x090fe400020006ff */
[----:B------:R-:W-:Y:S02]  /*8050*/  F2FP.F16.E4M3.UNPACK_B R63, R56.H1 ;  /* 0x00000038ff3f723e */ /* 0x000fe400030006ff */
[-C--:B------:R-:W-:Y:S01]  /*8060*/  F2FP.F16.E4M3.UNPACK_B R56, R57.reuse ;  /* 0x00000039ff38723e */ /* 0x080fe200020006ff */
[--C-:B------:R-:W-:Y:S01]  /*8070*/  HADD2.F32 R48, -RZ, R50.reuse.H0_H0 ;  /* 0x20000032ff307230 */ /* 0x100fe20000004100 */
[----:B------:R-:W-:Y:S01]  /*8080*/  F2FP.F16.E4M3.UNPACK_B R57, R57.H1 ;  /* 0x00000039ff39723e */ /* 0x000fe200030006ff */
[----:B------:R-:W-:Y:S01]  /*8090*/  HADD2.F32 R50, -RZ, R50.H1_H1 ;  /* 0x30000032ff327230 */ /* 0x000fe20000004100 */
[-C--:B------:R-:W-:Y:S01]  /*80a0*/  F2FP.F16.E4M3.UNPACK_B R66, R52.reuse ;  /* 0x00000034ff42723e */ /* 0x080fe200020006ff */
[--C-:B------:R-:W-:Y:S01]  /*80b0*/  HADD2.F32 R51, -RZ, R63.reuse.H0_H0 ;  /* 0x2000003fff337230 */ /* 0x100fe20000004100 */
[----:B------:R-:W-:Y:S01]  /*80c0*/  F2FP.F16.E4M3.UNPACK_B R68, R52.H1 ;  /* 0x00000034ff44723e */ /* 0x000fe200030006ff */
[----:B------:R-:W-:Y:S01]  /*80d0*/  LDTM.16dp32bit_t0_t15.x32 R4, tmem[UR4] ;  /* 0x00000004000479ee */ /* 0x000fe20008a80000 */
[----:B------:R-:W3:Y:S01]  /*80e0*/  LDTM.16dp32bit_t16_t31.x32 R4, tmem[UR4+0x20] ;  /* 0x00002004000479ee */ /* 0x000ee20008aa0000 */
[----:B------:R-:W-:Y:S01]  /*80f0*/  NOP ;  /* 0x0000000000007918 */ /* 0x000fe20000000000 */
[----:B------:R-:W-:Y:S01]  /*8100*/  R2UR UR5, R92 ;  /* 0x000000005c0572ca */ /* 0x000fe200000e0000 */
[--C-:B------:R-:W-:Y:S01]  /*8110*/  HADD2.F32 R65, -RZ, R66.reuse.H0_H0 ;  /* 0x20000042ff417230 */ /* 0x100fe20000004100 */
[----:B------:R-:W-:Y:S01]  /*8120*/  F2FP.F16.E4M3.UNPACK_B R61, R58 ;  /* 0x0000003aff3d723e */ /* 0x000fe200020006ff */
[----:B------:R-:W-:Y:S01]  /*8130*/  HADD2.F32 R67, -RZ, R66.H1_H1 ;  /* 0x30000042ff437230 */ /* 0x000fe20000004100 */
[-C--:B------:R-:W-:Y:S01]  /*8140*/  F2FP.F16.E4M3.UNPACK_B R70, R53.reuse ;  /* 0x00000035ff46723e */ /* 0x080fe200020006ff */
[----:B------:R-:W-:Y:S01]  /*8150*/  HADD2.F32 R52, -RZ, R63.H1_H1 ;  /* 0x3000003fff347230 */ /* 0x000fe20000004100 */
[----:B------:R-:W-:Y:S01]  /*8160*/  F2FP.F16.E4M3.UNPACK_B R72, R53.H1 ;  /* 0x00000035ff48723e */ /* 0x000fe200030006ff */
[----:B------:R-:W-:Y:S01]  /*8170*/  HADD2.F32 R53, -RZ, R56.H0_H0 ;  /* 0x20000038ff357230 */ /* 0x000fe20000004100 */
[-C--:B------:R-:W-:Y:S01]  /*8180*/  F2FP.F16.E4M3.UNPACK_B R74, R54.reuse ;  /* 0x00000036ff4a723e */ /* 0x080fe200020006ff */
[----:B------:R-:W-:Y:S01]  /*8190*/  HADD2.F32 R69, -RZ, R70.H0_H0 ;  /* 0x20000046ff457230 */ /* 0x000fe20000004100 */
[----:B------:R-:W-:Y:S01]  /*81a0*/  F2FP.F16.E4M3.UNPACK_B R76, R54.H1 ;  /* 0x00000036ff4c723e */ /* 0x000fe200030006ff */
[----:B------:R-:W-:Y:S01]  /*81b0*/  HADD2.F32 R54, -RZ, R56.H1_H1 ;  /* 0x30000038ff367230 */ /* 0x000fe20000004100 */
[----:B------:R-:W-:Y:S01]  /*81c0*/  F2FP.F16.E4M3.UNPACK_B R60, R58.H1 ;  /* 0x0000003aff3c723e */ /* 0x000fe200030006ff */
[----:B------:R-:W-:Y:S01]  /*81d0*/  UIADD3 UR5, UPT, UPT, UR5, 0x3a0, URZ ;  /* 0x000003a005057890 */ /* 0x000fe2000fffe0ff */
[----:B------:R-:W-:Y:S01]  /*81e0*/  HADD2.F32 R58, -RZ, R61.H1_H1 ;  /* 0x3000003dff3a7230 */ /* 0x000fe20000004100 */
[----:B------:R-:W-:Y:S01]  /*81f0*/  F2FP.F16.E4M3.UNPACK_B R77, R55 ;  /* 0x00000037ff4d723e */ /* 0x000fe200020006ff */
[----:B------:R-:W-:Y:S01]  /*8200*/  HADD2.F32 R70, -RZ, R70.H1_H1 ;  /* 0x30000046ff467230 */ /* 0x000fe20000004100 */
[----:B------:R-:W-:Y:S01]  /*8210*/  UPRMT UR5, UR40, 0x654, UR5 ;  /* 0x0000065428057896 */ /* 0x000fe20008000005 */
[--C-:B------:R-:W-:Y:S01]  /*8220*/  HADD2.F32 R73, -RZ, R74.reuse.H0_H0 ;  /* 0x2000004aff497230 */ /* 0x100fe20000004100 */
[----:B------:R-:W-:Y:S01]  /*8230*/  F2FP.F16.E4M3.UNPACK_B R62, R59 ;  /* 0x0000003bff3e723e */ /* 0x000fe200020006ff */
[----:B------:R-:W-:Y:S01]  /*8240*/  HADD2.F32 R74, -RZ, R74.H1_H1 ;  /* 0x3000004aff4a7230 */ /* 0x000fe20000004100 */
[----:B------:R-:W-:Y:S01]  /*8250*/  F2FP.F16.E4M3.UNPACK_B R78, R55.H1 ;  /* 0x00000037ff4e723e */ /* 0x000fe200030006ff */
[C---:B---3--:R-:W-:Y:S01]  /*8260*/  FMUL R4, R47.reuse, R4 ;  /* 0x000000042f047220 */ /* 0x048fe20000400000 */
[C---:B------:R-:W-:Y:S01]  /*8270*/  FMUL R5, R47.reuse, R5 ;  /* 0x000000052f057220 */ /* 0x040fe20000400000 */
[C---:B------:R-:W-:Y:S01]  /*8280*/  FMUL R8, R47.reuse, R8 ;  /* 0x000000082f087220 */ /* 0x040fe20000400000 */
[----:B------:R-:W-:Y:S01]  /*8290*/  FMUL R9, R47, R9 ;  /* 0x000000092f097220 */ /* 0x000fe20000400000 */
[----:B------:R-:W-:Y:S01]  /*82a0*/  SYNCS.ARRIVE.TRANS64.RED.A1T0 RZ, [UR5], RZ ;  /* 0x000000ffffff79a7 */ /* 0x000fe20008100405 */
[C---:B------:R-:W-:Y:S01]  /*82b0*/  FFMA R4, R49.reuse, R48, R4 ;  /* 0x0000003031047223 */ /* 0x040fe20000000004 */
[----:B------:R-:W-:Y:S01]  /*82c0*/  FFMA R5, R49, R50, R5 ;  /* 0x0000003231057223 */ /* 0x000fe20000000005 */
[C---:B------:R-:W-:Y:S01]  /*82d0*/  FMUL R12, R47.reuse, R12 ;  /* 0x0000000c2f0c7220 */ /* 0x040fe20000400000 */
        /* <DEDUP_REMOVED lines=9> */
[----:B------:R-:W-:Y:S02]  /*8370*/  HADD2.F32 R48, -RZ, R77.H1_H1 ;  /* 0x3000004dff307230 */ /* 0x000fe40000004100 */
[C---:B------:R-:W-:Y:S01]  /*8380*/  FMUL R28, R47.reuse, R32 ;  /* 0x000000202f1c7220 */ /* 0x040fe20000400000 */
[C---:B------:R-:W-:Y:S01]  /*8390*/  FMUL R29, R47.reuse, R33 ;  /* 0x000000212f1d7220 */ /* 0x040fe20000400000 */
[C---:B------:R-:W-:Y:S01]  /*83a0*/  FMUL R6, R47.reuse, R6 ;  /* 0x000000062f067220 */ /* 0x040fe20000400000 */
[C---:B------:R-:W-:Y:S01]  /*83b0*/  FMUL R7, R47.reuse, R7 ;  /* 0x000000072f077220 */ /* 0x040fe20000400000 */
[--C-:B------:R-:W-:Y:S02]  /*83c0*/  HADD2.F32 R55, -RZ, R57.reuse.H0_H0 ;  /* 0x20000039ff377230 */ /* 0x100fe40000004100 */
[----:B------:R-:W-:Y:S01]  /*83d0*/  FMUL R10, R47, R10 ;  /* 0x0000000a2f0a7220 */ /* 0x000fe20000400000 */
[C---:B------:R-:W-:Y:S01]  /*83e0*/  FFMA R6, R49.reuse, R51, R6 ;  /* 0x0000003331067223 */ /* 0x040fe20000000006 */
[----:B------:R-:W-:Y:S02]  /*83f0*/  HADD2.F32 R56, -RZ, R57.H1_H1 ;  /* 0x30000039ff387230 */ /* 0x000fe40000004100 */
[C---:B------:R-:W-:Y:S01]  /*8400*/  FFMA R7, R49.reuse, R52, R7 ;  /* 0x0000003431077223 */ /* 0x040fe20000000007 */
[C---:B------:R-:W-:Y:S01]  /*8410*/  FFMA R8, R49.reuse, R53, R8 ;  /* 0x0000003531087223 */ /* 0x040fe20000000008 */
[C---:B------:R-:W-:Y:S01]  /*8420*/  FFMA R9, R49.reuse, R54, R9 ;  /* 0x0000003631097223 */ /* 0x040fe20000000009 */
[----:B------:R-:W-:Y:S02]  /*8430*/  HADD2.F32 R57, -RZ, R61.H0_H0 ;  /* 0x2000003dff397230 */ /* 0x000fe40000004100 */
[----:B------:R-:W-:Y:S01]  /*8440*/  FFMA R10, R49, R55, R10 ;  /* 0x00000037310a7223 */ /* 0x000fe2000000000a */
[----:B------:R-:W-:Y:S01]  /*8450*/  F2FP.SATFINITE.E4M3.F32.PACK_AB_MERGE_C R92, R7, R6, RZ ;  /* 0x00000006075c723e */ /* 0x000fe200048070ff */
[----:B------:R-:W-:Y:S02]  /*8460*/  HADD2.F32 R61, -RZ, R62.H0_H0 ;  /* 0x2000003eff3d7230 */ /* 0x000fe40000004100 */
[----:B------:R-:W-:Y:S01]  /*8470*/  FMUL R11, R47, R11 ;  /* 0x0000000b2f0b7220 */ /* 0x000fe20000400000 */
[----:B------:R-:W-:Y:S01]  /*8480*/  F2FP.F16.E4M3.UNPACK_B R64, R59.H1 ;  /* 0x0000003bff40723e */ /* 0x000fe200030006ff */
[----:B------:R-:W-:Y:S01]  /*8490*/  HADD2.F32 R59, -RZ, R60.H0_H0 ;  /* 0x2000003cff3b7230 */ /* 0x000fe20000004100 */
[----:B------:R-:W-:Y:S01]  /*84a0*/  F2FP.SATFINITE.E4M3.F32.PACK_AB_MERGE_C R92, R5, R4, R92 ;  /* 0x00000004055c723e */ /* 0x000fe2000480705c */
[C---:B------:R-:W-:Y:S01]  /*84b0*/  FFMA R11, R49.reuse, R56, R11 ;  /* 0x00000038310b7223 */ /* 0x040fe2000000000b */
[C---:B------:R-:W-:Y:S01]  /*84c0*/  FFMA R12, R49.reuse, R57, R12 ;  /* 0x00000039310c7223 */ /* 0x040fe2000000000c */
[----:B------:R-:W-:Y:S01]  /*84d0*/  FFMA R13, R49, R58, R13 ;  /* 0x0000003a310d7223 */ /* 0x000fe2000000000d */
[----:B------:R-:W-:Y:S02]  /*84e0*/  HADD2.F32 R62, -RZ, R62.H1_H1 ;  /* 0x3000003eff3e7230 */ /* 0x000fe40000004100 */
[----:B------:R-:W-:Y:S01]  /*84f0*/  FMUL R14, R47, R14 ;  /* 0x0000000e2f0e7220 */ /* 0x000fe20000400000 */
[----:B------:R-:W-:Y:S01]  /*8500*/  HADD2.F32 R60, -RZ, R60.H1_H1 ;  /* 0x3000003cff3c7230 */ /* 0x000fe20000004100 */
[----:B------:R-:W-:Y:S01]  /*8510*/  F2FP.SATFINITE.E4M3.F32.PACK_AB_MERGE_C R93, R11, R10, RZ ;  /* 0x0000000a0b5d723e */ /* 0x000fe200048070ff */
[----:B------:R-:W-:Y:S02]  /*8520*/  HADD2.F32 R51, -RZ, R77.H0_H0 ;  /* 0x2000004dff337230 */ /* 0x000fe40000004100 */
[----:B------:R-:W-:Y:S01]  /*8530*/  FFMA R14, R49, R59, R14 ;  /* 0x0000003b310e7223 */ /* 0x000fe2000000000e */
[----:B------:R-:W-:Y:S01]  /*8540*/  FMUL R15, R47, R15 ;  /* 0x0000000f2f0f7220 */ /* 0x000fe20000400000 */
[--C-:B------:R-:W-:Y:S01]  /*8550*/  HADD2.F32 R63, -RZ, R64.reuse.H0_H0 ;  /* 0x20000040ff3f7230 */ /* 0x100fe20000004100 */
[----:B------:R-:W-:Y:S01]  /*8560*/  F2FP.SATFINITE.E4M3.F32.PACK_AB_MERGE_C R93, R9, R8, R93 ;  /* 0x00000008095d723e */ /* 0x000fe2000480705d */
[----:B------:R-:W-:Y:S02]  /*8570*/  HADD2.F32 R64, -RZ, R64.H1_H1 ;  /* 0x30000040ff407230 */ /* 0x000fe40000004100 */
[C---:B------:R-:W-:Y:S01]  /*8580*/  FFMA R15, R49.reuse, R60, R15 ;  /* 0x0000003c310f7223 */ /* 0x040fe2000000000f */
[C---:B------:R-:W-:Y:S01]  /*8590*/  FFMA R16, R49.reuse, R61, R16 ;  /* 0x0000003d31107223 */ /* 0x040fe20000000010 */
[----:B------:R-:W-:Y:S01]  /*85a0*/  FFMA R17, R49, R62, R17 ;  /* 0x0000003e31117223 */ /* 0x000fe20000000011 */
[C---:B------:R-:W-:Y:S01]  /*85b0*/  FMUL R18, R47.reuse, R18 ;  /* 0x000000122f127220 */ /* 0x040fe20000400000 */
[C---:B------:R-:W-:Y:S01]  /*85c0*/  FMUL R19, R47.reuse, R19 ;  /* 0x000000132f137220 */ /* 0x040fe20000400000 */
[--C-:B------:R-:W-:Y:S02]  /*85d0*/  HADD2.F32 R66, -RZ, R68.reuse.H0_H0 ;  /* 0x20000044ff427230 */ /* 0x100fe40000004100 */
[----:B------:R-:W-:Y:S01]  /*85e0*/  FMUL R3, R47, R22 ;  /* 0x000000162f037220 */ /* 0x000fe20000400000 */
[C---:B------:R-:W-:Y:S01]  /*85f0*/  FFMA R18, R49.reuse, R63, R18 ;  /* 0x0000003f31127223 */ /* 0x040fe20000000012 */
[----:B------:R-:W-:Y:S02]  /*8600*/  HADD2.F32 R68, -RZ, R68.H1_H1 ;  /* 0x30000044ff447230 */ /* 0x000fe40000004100 */
[----:B------:R-:W-:Y:S01]  /*8610*/  FFMA R19, R49, R64, R19 ;  /* 0x0000004031137223 */ /* 0x000fe20000000013 */
[----:B------:R-:W-:Y:S01]  /*8620*/  FMUL R23, R47, R23 ;  /* 0x000000172f177220 */ /* 0x000fe20000400000 */
[C---:B------:R-:W-:Y:S01]  /*8630*/  FFMA R0, R49.reuse, R65, R0 ;  /* 0x0000004131007223 */ /* 0x040fe20000000000 */
[C---:B------:R-:W-:Y:S01]  /*8640*/  FFMA R2, R49.reuse, R67, R2 ;  /* 0x0000004331027223 */ /* 0x040fe20000000002 */
[--C-:B------:R-:W-:Y:S02]  /*8650*/  HADD2.F32 R71, -RZ, R72.reuse.H0_H0 ;  /* 0x20000048ff477230 */ /* 0x100fe40000004100 */
[----:B------:R-:W-:Y:S01]  /*8660*/  FFMA R3, R49, R66, R3 ;  /* 0x0000004231037223 */ /* 0x000fe20000000003 */
[----:B------:R-:W-:Y:S02]  /*8670*/  HADD2.F32 R72, -RZ, R72.H1_H1 ;  /* 0x30000048ff487230 */ /* 0x000fe40000004100 */
[----:B------:R-:W-:Y:S01]  /*8680*/  FMUL R22, R47, R26 ;  /* 0x0000001a2f167220 */ /* 0x000fe20000400000 */
        /* <DEDUP_REMOVED lines=18> */
[----:B------:R-:W-:Y:S01]  /*87b0*/  F2FP.SATFINITE.E4M3.F32.PACK_AB_MERGE_C R94, R15, R14, RZ ;  /* 0x0000000e0f5e723e */ /* 0x000fe200048070ff */
[----:B------:R-:W-:Y:S01]  /*87c0*/  FFMA R28, R49, R51, R28 ;  /* 0x00000033311c7223 */ /* 0x000fe2000000001c */
[----:B------:R-:W-:Y:S01]  /*87d0*/  F2FP.SATFINITE.E4M3.F32.PACK_AB_MERGE_C R95, R19, R18, RZ ;  /* 0x00000012135f723e */ /* 0x000fe200048070ff */
[C---:B------:R-:W-:Y:S01]  /*87e0*/  FFMA R29, R49.reuse, R48, R29 ;  /* 0x00000030311d7223 */ /* 0x040fe2000000001d */
[C---:B------:R-:W-:Y:S01]  /*87f0*/  FFMA R30, R49.reuse, R77, R30 ;  /* 0x0000004d311e7223 */ /* 0x040fe2000000001e */
[----:B------:R-:W-:Y:S01]  /*8800*/  FFMA R35, R49, R50, R35 ;  /* 0x0000003231237223 */ /* 0x000fe20000000023 */
[----:B------:R-:W-:Y:S02]  /*8810*/  F2FP.SATFINITE.E4M3.F32.PACK_AB_MERGE_C R94, R13, R12, R94 ;  /* 0x0000000c0d5e723e */ /* 0x000fe4000480705e */
[----:B------:R-:W-:Y:S02]  /*8820*/  F2FP.SATFINITE.E4M3.F32.PACK_AB_MERGE_C R95, R17, R16, R95 ;  /* 0x00000010115f723e */ /* 0x000fe4000480705f */
[----:B------:R-:W-:Y:S02]  /*8830*/  F2FP.SATFINITE.E4M3.F32.PACK_AB_MERGE_C R113, R23, R3, RZ ;  /* 0x000000031771723e */ /* 0x000fe400048070ff */
[----:B------:R-:W-:Y:S01]  /*8840*/  F2FP.SATFINITE.E4M3.F32.PACK_AB_MERGE_C R117, R27, R22, RZ ;  /* 0x000000161b75723e */ /* 0x000fe200048070ff */
[----:B------:R1:W-:Y:S01]  /*8850*/  STS.128 [R106+UR43+0x1400], R92 ;  /* 0x0014005c6a007988 */ /* 0x0003e20008000c2b */
[----:B------:R-:W-:Y:S02]  /*8860*/  F2FP.SATFINITE.E4M3.F32.PACK_AB_MERGE_C R114, R31, R26, RZ ;  /* 0x0000001a1f72723e */ /* 0x000fe400048070ff */
[----:B------:R-:W-:Y:S02]  /*8870*/  F2FP.SATFINITE.E4M3.F32.PACK_AB_MERGE_C R115, R35, R30, RZ ;  /* 0x0000001e2373723e */ /* 0x000fe400048070ff */
[----:B------:R-:W-:Y:S02]  /*8880*/  F2FP.SATFINITE.E4M3.F32.PACK_AB_MERGE_C R116, R2, R0, R113 ;  /* 0x000000000274723e */ /* 0x000fe40004807071 */
[----:B------:R-:W-:Y:S02]  /*8890*/  F2FP.SATFINITE.E4M3.F32.PACK_AB_MERGE_C R117, R21, R20, R117 ;  /* 0x000000141575723e */ /* 0x000fe40004807075 */
[----:B------:R-:W-:Y:S02]  /*88a0*/  F2FP.SATFINITE.E4M3.F32.PACK_AB_MERGE_C R118, R25, R24, R114 ;  /* 0x000000181976723e */ /* 0x000fe40004807072 */
[----:B------:R-:W-:Y:S02]  /*88b0*/  F2FP.SATFINITE.E4M3.F32.PACK_AB_MERGE_C R119, R29, R28, R115 ;  /* 0x0000001c1d77723e */ /* 0x000fe40004807073 */
[----:B------:R-:W-:Y:S03]  /*88c0*/  IADD3 R113, PT, PT, R44, 0x1, RZ ;  /* 0x000000012c717810 */ /* 0x000fe60007ffe0ff */
[----:B------:R1:W-:Y:S01]  /*88d0*/  STS.128 [R105+0x1010], R116 ;  /* 0x0010107469007388 */ /* 0x0003e20000000c00 */
[----:B------:R-:W-:Y:S01]  /*88e0*/  @!PT LDS RZ, [RZ] ;  /* 0x00000000fffff984 */ /* 0x000fe20000000800 */
[----:B------:R-:W-:Y:S01]  /*88f0*/  @!PT LDS RZ, [RZ] ;  /* 0x00000000fffff984 */ /* 0x000fe20000000800 */
[----:B------:R-:W-:Y:S01]  /*8900*/  @!PT LDS RZ, [RZ] ;  /* 0x00000000fffff984 */ /* 0x000fe20000000800 */
[----:B------:R-:W-:Y:S01]  /*8910*/  @!PT LDS RZ, [RZ] ;  /* 0x00000000fffff984 */ /* 0x000fe20000000800 */
[----:B------:R3:W-:Y:S07]  /*8920*/  MEMBAR.ALL.CTA ;  /* 0x0000000000007992 */ /* 0x0007ee0000008000 */
[----:B---3--:R-:W3:Y:S02]  /*8930*/  FENCE.VIEW.ASYNC.S ;  /* 0x00000000000073c6 */ /* 0x008ee40000000000 */
[----:B---3--:R-:W-:Y:S06]  /*8940*/  BAR.SYNC.DEFER_BLOCKING 0x1, 0x80 ;  /* 0x0042000000007b1d */ /* 0x008fec0000010000 */
[----:B------:R-:W-:Y:S05]  /*8950*/  @P0 BRA `(.L_x_145) ;  /* 0x0000000000b80947 */ /* 0x000fea0003800000 */
[----:B------:R-:W-:Y:S01]  /*8960*/  IABS R3, R97 ;  /* 0x0000006100037213 */ /* 0x000fe20000000000 */
[----:B------:R-:W-:Y:S01]  /*8970*/  UIADD3 UR13, UPT, UPT, UR43, 0x1400, URZ ;  /* 0x000014002b0d7890 */ /* 0x000fe2000fffe0ff */
[----:B------:R-:W-:Y:S02]  /*8980*/  R2UR UR9, R111 ;  /* 0x000000006f0972ca */ /* 0x000fe400000e0000 */
[----:B------:R-:W3:Y:S01]  /*8990*/  I2F.RP R6, R3 ;  /* 0x0000000300067306 */ /* 0x000ee20000209400 */
[----:B------:R-:W-:Y:S02]  /*89a0*/  R2UR UR10, R91 ;  /* 0x000000005b0a72ca */ /* 0x000fe400000e0000 */
[----:B------:R-:W-:Y:S01]  /*89b0*/  IMAD.U32 R109, RZ, RZ, UR13 ;  /* 0x0000000dff6d7e24 */ /* 0x000fe2000f8e00ff */
[----:B------:R-:W-:Y:S02]  /*89c0*/  R2UR UR11, R112 ;  /* 0x00000000700b72ca */ /* 0x000fe400000e0000 */
[----:B------:R-:W-:Y:S02]  /*89d0*/  R2UR UR5, R97 ;  /* 0x00000000610572ca */ /* 0x000fe400000e0000 */
[----:B------:R-:W-:Y:S03]  /*89e0*/  R2UR UR8, R109 ;  /* 0x000000006d0872ca */ /* 0x000fe600000e0000 */
[----:B------:R-:W-:Y:S03]  /*89f0*/  USHF.L.U32 UR9, UR9, 0x6, URZ ;  /* 0x0000000609097899 */ /* 0x000fe600080006ff */
[----:B------:R-:W-:Y:S01]  /*8a00*/  USHF.L.U32 UR10, UR10, 0x6, URZ ;  /* 0x000000060a0a7899 */ /* 0x000fe200080006ff */
[----:B---3--:R-:W3:Y:S02]  /*8a10*/  MUFU.RCP R0, R6 ;  /* 0x0000000600007308 */ /* 0x008ee40000001000 */
[----:B---3--:R-:W-:Y:S08]  /*8a20*/  VIADD R4, R0, 0xffffffe ;  /* 0x0ffffffe00047836 */ /* 0x008ff00000000000 */
[----:B------:R-:W3:Y:S02]  /*8a30*/  F2I.FTZ.U32.TRUNC.NTZ R5, R4 ;  /* 0x0000000400057305 */ /* 0x000ee4000021f000 */
[--C-:B---3--:R-:W-:Y:S02]  /*8a40*/  IMAD.MOV R0, RZ, RZ, -R5.reuse ;  /* 0x000000ffff007224 */ /* 0x108fe400078e0a05 */
[----:B------:R-:W-:Y:S02]  /*8a50*/  IMAD.MOV.U32 R4, RZ, RZ, RZ ;  /* 0x000000ffff047224 */ /* 0x000fe400078e00ff */
[-C--:B------:R-:W-:Y:S01]  /*8a60*/  IMAD R2, R0, R3.reuse, RZ ;  /* 0x0000000300027224 */ /* 0x080fe200078e02ff */
[----:B------:R-:W-:Y:S03]  /*8a70*/  IABS R0, R112 ;  /* 0x0000007000007213 */ /* 0x000fe60000000000 */
[----:B------:R-:W-:Y:S06]  /*8a80*/  IMAD.HI.U32 R5, R5, R2, R4 ;  /* 0x0000000205057227 */ /* 0x000fec00078e0004 */
[----:B------:R-:W-:Y:S04]  /*8a90*/  IMAD.HI.U32 R5, R5, R0, RZ ;  /* 0x0000000005057227 */ /* 0x000fe800078e00ff */
[----:B------:R-:W-:Y:S04]  /*8aa0*/  IMAD.MOV R2, RZ, RZ, -R5 ;  /* 0x000000ffff027224 */ /* 0x000fe800078e0a05 */
[C---:B------:R-:W-:Y:S05]  /*8ab0*/  IMAD R0, R3.reuse, R2, R0 ;  /* 0x0000000203007224 */ /* 0x040fea00078e0200 */
[----:B------:R-:W-:Y:S11]  /*8ac0*/  ISETP.GT.U32.AND P0, PT, R3, R0, PT ;  /* 0x000000000300720c */ /* 0x000ff60003f04070 */
[----:B------:R-:W-:Y:S02]  /*8ad0*/  @!UPT UIADD3 URZ, UPT, UPT, URZ, URZ, URZ ;  /* 0x000000fffffff290 */ /* 0x000fe4000fffe0ff */
[----:B------:R-:W-:Y:S02]  /*8ae0*/  @!P0 IMAD.IADD R0, R0, 0x1, -R3 ;  /* 0x0000000100008824 */ /* 0x000fe400078e0a03 */
        /* <DEDUP_REMOVED lines=8> */
[----:B------:R-:W-:Y:S01]  /*8b70*/  UISETP.GE.AND UP1, UPT, UR4, URZ, UPT ;  /* 0x000000ff0400728c */ /* 0x000fe2000bf26270 */
[----:B------:R-:W-:Y:S11]  /*8b80*/  R2UR UR4, R97 ;  /* 0x00000000610472ca */ /* 0x000ff600000e0000 */
[----:B------:R-:W-:Y:S02]  /*8b90*/  @!UP1 UIADD3 UR12, UPT, UPT, -UR12, URZ, URZ ;  /* 0x000000ff0c0c9290 */ /* 0x000fe4000fffe1ff */
[----:B------:R-:W-:Y:S02]  /*8ba0*/  @!UP0 ULOP3.LUT UR12, URZ, UR4, URZ, 0x33, !UPT ;  /* 0x00000004ff0c8292 */ /* 0x000fe4000f8e33ff */
[----:B------:R-:W-:Y:S04]  /*8bb0*/  UIADD3 UR6, UP0, UPT, UR46, 0x680, URZ ;  /* 0x000006802e067890 */ /* 0x000fe8000ff1e0ff */
[----:B------:R-:W-:Y:S01]  /*8bc0*/  IMAD R0, RZ, RZ, -UR12 ;  /* 0x8000000cff007e24 */ /* 0x000fe2000f8e02ff */
[----:B------:R-:W-:Y:S04]  /*8bd0*/  UIADD3.X UR7, UPT, UPT, URZ, UR47, URZ, UP0, !UPT ;  /* 0x0000002fff077290 */ /* 0x000fe800087fe4ff */
[----:B------:R-:W-:Y:S11]  /*8be0*/  R2UR UR4, R0 ;  /* 0x00000000000472ca */ /* 0x000ff600000e0000 */
[----:B------:R-:W-:Y:S02]  /*8bf0*/  @!UPT UIADD3 URZ, UPT, UPT, URZ, URZ, URZ ;  /* 0x000000fffffff290 */ /* 0x000fe4000fffe0ff */
[----:B------:R-:W-:Y:S09]  /*8c00*/  UIMAD UR11, UR5, UR4, UR11 ;  /* 0x00000004050b72a4 */ /* 0x000ff2000f8e020b */
[----:B------:R3:W-:Y:S01]  /*8c10*/  UTMASTG.4D [UR8], [UR6] ;  /* 0x00000008060073b5 */ /* 0x0007e20008018000 */
[----:B------:R0:W-:Y:S01]  /*8c20*/  UTMACMDFLUSH ;  /* 0x00000000000079b7 */ /* 0x0001e20000000000 */
[----:B---3--:R-:W-:Y:S04]  /*8c30*/  DEPBAR.LE SB0, 0x0 ;  /* 0x000080000000791a */ /* 0x008fe80000000000 */
.L_x_145:
[----:B------:R-:W-:Y:S05]  /*8c40*/  BSYNC.RECONVERGENT B0 ;  /* 0x0000000000007941 */ /* 0x000fea0003800200 */
.L_x_144:
[----:B------:R-:W-:Y:S01]  /*8c50*/  BAR.SYNC.DEFER_BLOCKING 0x1, 0x80 ;  /* 0x0042000000007b1d */ /* 0x000fe20000010000 */
[----:B------:R-:W-:Y:S01]  /*8c60*/  ISETP.NE.AND P1, PT, R110, RZ, PT ;  /* 0x000000ff6e00720c */ /* 0x000fe20003f25270 */
[----:B------:R-:W-:Y:S01]  /*8c70*/  IMAD.IADD R111, R43, 0x1, R79 ;  /* 0x000000012b6f7824 */ /* 0x000fe200078e024f */
[----:B------:R-:W-:Y:S01]  /*8c80*/  ISETP.NE.AND P0, PT, R113, 0x2, PT ;  /* 0x000000027100780c */ /* 0x000fe20003f05270 */
[----:B------:R-:W-:Y:S01]  /*8c90*/  IMAD.IADD R91, R45, 0x1, R90 ;  /* 0x000000012d5b7824 */ /* 0x000fe200078e025a */
[----:B------:R-:W-:Y:S02]  /*8ca0*/  LOP3.LUT R103, R103, 0x1, RZ, 0x3c, !PT ;  /* 0x0000000167677812 */ /* 0x000fe400078e3cff */
[----:B------:R-:W-:Y:S02]  /*8cb0*/  SEL R3, RZ, 0x1, P0 ;  /* 0x00000001ff037807 */ /* 0x000fe40000000000 */
[----:B------:R-:W-:Y:S02]  /*8cc0*/  SEL R44, R113, RZ, P0 ;  /* 0x000000ff712c7207 */ /* 0x000fe40000000000 */
[----:B------:R-:W-:Y:S01]  /*8cd0*/  LOP3.LUT R104, R104, R3, RZ, 0x3c, !PT ;  /* 0x0000000368687212 */ /* 0x000fe200078e3cff */
[----:B------:R-:W-:Y:S02]  /*8ce0*/  UMOV UR45, UR44 ;  /* 0x0000002c002d7c82 */ /* 0x000fe40008000000 */
[----:B------:R-:W-:Y:S05]  /*8cf0*/  @P1 BRA `(.L_x_146) ;  /* 0xffffffe000b41947 */ /* 0x000fea000383ffff */
[----:B------:R-:W-:Y:S05]  /*8d00*/  EXIT ;  /* 0x000000000000794d */ /* 0x000fea0003800000 */
.L_x_25:
[----:B------:R-:W-:Y:S07]  /*8d10*/  MOV R3, UR29 ;  /* 0x0000001d00037c02 */ /* 0x000fee0008000f00 */
.L_x_147:
[----:B--2---:R2:W3:Y:S02]  /*8d20*/  SYNCS.PHASECHK.TRANS64.TRYWAIT P0, [R3+URZ+0x1b0], R6 ;  /* 0x0001b006030075a7 */ /* 0x0044e400080011ff */
[----:B---3--:R-:W-:Y:S05]  /*8d30*/  @!P0 NANOSLEEP.SYNCS 0x989680 ;  /* 0x009896800000895d */ /* 0x008fea0003900000 */
[----:B------:R-:W3:Y:S02]  /*8d40*/  @!P0 SYNCS.PHASECHK.TRANS64 P0, [R3+URZ+0x1b0], R6 ;  /* 0x0001b006030085a7 */ /* 0x000ee400080010ff */
[----:B---3--:R-:W-:Y:S05]  /*8d50*/  @!P0 BRA `(.L_x_147) ;  /* 0xfffffffc00f08947 */ /* 0x008fea000383ffff */
[----:B------:R-:W-:Y:S05]  /*8d60*/  BRA `(.L_x_24) ;  /* 0xffffff9000ec7947 */ /* 0x000fea000383ffff */
.L_x_32:
[----:B------:R-:W-:Y:S07]  /*8d70*/  MOV R3, UR33 ;  /* 0x0000002100037c02 */ /* 0x000fee0008000f00 */
.L_x_148:
[----:B--2---:R2:W1:Y:S02]  /*8d80*/  SYNCS.PHASECHK.TRANS64.TRYWAIT P0, [R3+URZ+0x1b0], R6 ;  /* 0x0001b006030075a7 */ /* 0x00446400080011ff */
[----:B-1----:R-:W-:Y:S05]  /*8d90*/  @!P0 NANOSLEEP.SYNCS 0x989680 ;  /* 0x009896800000895d */ /* 0x002fea0003900000 */
[----:B------:R-:W1:Y:S02]  /*8da0*/  @!P0 SYNCS.PHASECHK.TRANS64 P0, [R3+URZ+0x1b0], R6 ;  /* 0x0001b006030085a7 */ /* 0x000e6400080010ff */
[----:B-1----:R-:W-:Y:S05]  /*8db0*/  @!P0 BRA `(.L_x_148) ;  /* 0xfffffffc00f08947 */ /* 0x002fea000383ffff */
[----:B------:R-:W-:Y:S05]  /*8dc0*/  BRA `(.L_x_31) ;  /* 0xffffff9800287947 */ /* 0x000fea000383ffff */
.L_x_37:
[----:B-1----:R-:W-:-:S07]  /*8dd0*/  MOV R2, UR37 ;  /* 0x0000002500027c02 */ /* 0x002fce0008000f00 */
.L_x_149:
[----:B-1----:R1:W3:Y:S02]  /*8de0*/  SYNCS.PHASECHK.TRANS64.TRYWAIT P0, [R2+URZ+0x380], R3 ;  /* 0x00038003020075a7 */ /* 0x0022e400080011ff */
[----:B---3--:R-:W-:Y:S05]  /*8df0*/  @!P0 NANOSLEEP.SYNCS 0x989680 ;  /* 0x009896800000895d */ /* 0x008fea0003900000 */
[----:B------:R-:W3:Y:S02]  /*8e00*/  @!P0 SYNCS.PHASECHK.TRANS64 P0, [R2+URZ+0x380], R3 ;  /* 0x00038003020085a7 */ /* 0x000ee400080010ff */
[----:B---3--:R-:W-:Y:S05]  /*8e10*/  @!P0 BRA `(.L_x_149) ;  /* 0xfffffffc00f08947 */ /* 0x008fea000383ffff */
[----:B------:R-:W-:Y:S05]  /*8e20*/  BRA `(.L_x_150) ;  /* 0xffffff9c00147947 */ /* 0x000fea000383ffff */
.L_x_41:
[----:B------:R-:W-:-:S07]  /*8e30*/  MOV R0, UR4 ;  /* 0x0000000400007c02 */ /* 0x000fce0008000f00 */
.L_x_151:
[----:B-1----:R1:W2:Y:S02]  /*8e40*/  SYNCS.PHASECHK.TRANS64.TRYWAIT P0, [R0+URZ], R3 ;  /* 0x00000003000075a7 */ /* 0x0022a400080011ff */
[----:B--2---:R-:W-:Y:S05]  /*8e50*/  @!P0 NANOSLEEP.SYNCS 0x989680 ;  /* 0x009896800000895d */ /* 0x004fea0003900000 */
[----:B------:R-:W2:Y:S02]  /*8e60*/  @!P0 SYNCS.PHASECHK.TRANS64 P0, [R0+URZ], R3 ;  /* 0x00000003000085a7 */ /* 0x000ea400080010ff */
[----:B--2---:R-:W-:Y:S05]  /*8e70*/  @!P0 BRA `(.L_x_151) ;  /* 0xfffffffc00f08947 */ /* 0x004fea000383ffff */
[----:B------:R-:W-:Y:S05]  /*8e80*/  BRA `(.L_x_152) ;  /* 0xffffffa000647947 */ /* 0x000fea000383ffff */
.L_x_42:
[----:B------:R-:W-:-:S07]  /*8e90*/  MOV R0, UR4 ;  /* 0x0000000400007c02 */ /* 0x000fce0008000f00 */
.L_x_153:
[----:B-1----:R1:W2:Y:S02]  /*8ea0*/  SYNCS.PHASECHK.TRANS64.TRYWAIT P0, [R0+URZ], R3 ;  /* 0x00000003000075a7 */ /* 0x0022a400080011ff */
[----:B--2---:R-:W-:Y:S05]  /*8eb0*/  @!P0 NANOSLEEP.SYNCS 0x989680 ;  /* 0x009896800000895d */ /* 0x004fea0003900000 */
[----:B------:R-:W2:Y:S02]  /*8ec0*/  @!P0 SYNCS.PHASECHK.TRANS64 P0, [R0+URZ], R3 ;  /* 0x00000003000085a7 */ /* 0x000ea400080010ff */
[----:B--2---:R-:W-:Y:S05]  /*8ed0*/  @!P0 BRA `(.L_x_153) ;  /* 0xfffffffc00f08947 */ /* 0x004fea000383ffff */
[----:B------:R-:W-:Y:S05]  /*8ee0*/  BRA `(.L_x_154) ;  /* 0xffffffa000707947 */ /* 0x000fea000383ffff */
.L_x_43:
[----:B------:R-:W-:-:S07]  /*8ef0*/  MOV R0, UR4 ;  /* 0x0000000400007c02 */ /* 0x000fce0008000f00 */
.L_x_155:
[----:B-1----:R1:W2:Y:S02]  /*8f00*/  SYNCS.PHASECHK.TRANS64.TRYWAIT P0, [R0+URZ], R3 ;  /* 0x00000003000075a7 */ /* 0x0022a400080011ff */
[----:B--2---:R-:W-:Y:S05]  /*8f10*/  @!P0 NANOSLEEP.SYNCS 0x989680 ;  /* 0x009896800000895d */ /* 0x004fea0003900000 */
[----:B------:R-:W2:Y:S02]  /*8f20*/  @!P0 SYNCS.PHASECHK.TRANS64 P0, [R0+URZ], R3 ;  /* 0x00000003000085a7 */ /* 0x000ea400080010ff */
[----:B--2---:R-:W-:Y:S05]  /*8f30*/  @!P0 BRA `(.L_x_155) ;  /* 0xfffffffc00f08947 */ /* 0x004fea000383ffff */
[----:B------:R-:W-:Y:S05]  /*8f40*/  BRA `(.L_x_156) ;  /* 0xffffffa0007c7947 */ /* 0x000fea000383ffff */
.L_x_44:
[----:B------:R-:W-:-:S07]  /*8f50*/  MOV R0, UR4 ;  /* 0x0000000400007c02 */ /* 0x000fce0008000f00 */
.L_x_157:
[----:B-1----:R1:W2:Y:S02]  /*8f60*/  SYNCS.PHASECHK.TRANS64.TRYWAIT P0, [R0+URZ], R3 ;  /* 0x00000003000075a7 */ /* 0x0022a400080011ff */
[----:B--2---:R-:W-:Y:S05]  /*8f70*/  @!P0 NANOSLEEP.SYNCS 0x989680 ;  /* 0x009896800000895d */ /* 0x004fea0003900000 */
[----:B------:R-:W2:Y:S02]  /*8f80*/  @!P0 SYNCS.PHASECHK.TRANS64 P0, [R0+URZ], R3 ;  /* 0x00000003000085a7 */ /* 0x000ea400080010ff */
[----:B--2---:R-:W-:Y:S05]  /*8f90*/  @!P0 BRA `(.L_x_157) ;  /* 0xfffffffc00f08947 */ /* 0x004fea000383ffff */
[----:B------:R-:W-:Y:S05]  /*8fa0*/  BRA `(.L_x_158) ;  /* 0xffffffa000887947 */ /* 0x000fea000383ffff */
.L_x_45:
[----:B------:R-:W-:-:S07]  /*8fb0*/  MOV R0, UR4 ;  /* 0x0000000400007c02 */ /* 0x000fce0008000f00 */
.L_x_159:
[----:B-1----:R1:W2:Y:S02]  /*8fc0*/  SYNCS.PHASECHK.TRANS64.TRYWAIT P0, [R0+URZ], R3 ;  /* 0x00000003000075a7 */ /* 0x0022a400080011ff */
[----:B--2---:R-:W-:Y:S05]  /*8fd0*/  @!P0 NANOSLEEP.SYNCS 0x989680 ;  /* 0x009896800000895d */ /* 0x004fea0003900000 */
[----:B------:R-:W2:Y:S02]  /*8fe0*/  @!P0 SYNCS.PHASECHK.TRANS64 P0, [R0+URZ], R3 ;  /* 0x00000003000085a7 */ /* 0x000ea400080010ff */
[----:B--2---:R-:W-:Y:S05]  /*8ff0*/  @!P0 BRA `(.L_x_159) ;  /* 0xfffffffc00f08947 */ /* 0x004fea000383ffff */
[----:B------:R-:W-:Y:S05]  /*9000*/  BRA `(.L_x_160) ;  /* 0xffffffa000947947 */ /* 0x000fea000383ffff */
.L_x_46:
[----:B------:R-:W-:-:S07]  /*9010*/  MOV R0, UR4 ;  /* 0x0000000400007c02 */ /* 0x000fce0008000f00 */
.L_x_161:
[----:B-1----:R1:W2:Y:S02]  /*9020*/  SYNCS.PHASECHK.TRANS64.TRYWAIT P0, [R0+URZ], R3 ;  /* 0x00000003000075a7 */ /* 0x0022a400080011ff */
[----:B--2---:R-:W-:Y:S05]  /*9030*/  @!P0 NANOSLEEP.SYNCS 0x989680 ;  /* 0x009896800000895d */ /* 0x004fea0003900000 */
[----:B------:R-:W2:Y:S02]  /*9040*/  @!P0 SYNCS.PHASECHK.TRANS64 P0, [R0+URZ], R3 ;  /* 0x00000003000085a7 */ /* 0x000ea400080010ff */
[----:B--2---:R-:W-:Y:S05]  /*9050*/  @!P0 BRA `(.L_x_161) ;  /* 0xfffffffc00f08947 */ /* 0x004fea000383ffff */
[----:B------:R-:W-:Y:S05]  /*9060*/  BRA `(.L_x_162) ;  /* 0xffffffa000a07947 */ /* 0x000fea000383ffff */
.L_x_47:
[----:B------:R-:W-:-:S07]  /*9070*/  MOV R0, UR4 ;  /* 0x0000000400007c02 */ /* 0x000fce0008000f00 */
.L_x_163:
[----:B-1----:R1:W2:Y:S02]  /*9080*/  SYNCS.PHASECHK.TRANS64.TRYWAIT P0, [R0+URZ], R3 ;  /* 0x00000003000075a7 */ /* 0x0022a400080011ff */
[----:B--2---:R-:W-:Y:S05]  /*9090*/  @!P0 NANOSLEEP.SYNCS 0x989680 ;  /* 0x009896800000895d */ /* 0x004fea0003900000 */
[----:B------:R-:W2:Y:S02]  /*90a0*/  @!P0 SYNCS.PHASECHK.TRANS64 P0, [R0+URZ], R3 ;  /* 0x00000003000085a7 */ /* 0x000ea400080010ff */
[----:B--2---:R-:W-:Y:S05]  /*90b0*/  @!P0 BRA `(.L_x_163) ;  /* 0xfffffffc00f08947 */ /* 0x004fea000383ffff */
[----:B------:R-:W-:Y:S05]  /*90c0*/  BRA `(.L_x_164) ;  /* 0xffffffa000ac7947 */ /* 0x000fea000383ffff */
.L_x_48:
[----:B------:R-:W-:-:S07]  /*90d0*/  MOV R0, UR4 ;  /* 0x0000000400007c02 */ /* 0x000fce0008000f00 */
.L_x_165:
[----:B-1----:R1:W2:Y:S02]  /*90e0*/  SYNCS.PHASECHK.TRANS64.TRYWAIT P0, [R0+URZ], R3 ;  /* 0x00000003000075a7 */ /* 0x0022a400080011ff */
[----:B--2---:R-:W-:Y:S05]  /*90f0*/  @!P0 NANOSLEEP.SYNCS 0x989680 ;  /* 0x009896800000895d */ /* 0x004fea0003900000 */
[----:B------:R-:W2:Y:S02]  /*9100*/  @!P0 SYNCS.PHASECHK.TRANS64 P0, [R0+URZ], R3 ;  /* 0x00000003000085a7 */ /* 0x000ea400080010ff */
[----:B--2---:R-:W-:Y:S05]  /*9110*/  @!P0 BRA `(.L_x_165) ;  /* 0xfffffffc00f08947 */ /* 0x004fea000383ffff */
[----:B------:R-:W-:Y:S05]  /*9120*/  BRA `(.L_x_166) ;  /* 0xffffffa000b87947 */ /* 0x000fea000383ffff */
.L_x_49:
[----:B------:R-:W-:-:S07]  /*9130*/  MOV R0, UR4 ;  /* 0x0000000400007c02 */ /* 0x000fce0008000f00 */
.L_x_167:
[----:B-1----:R1:W2:Y:S02]  /*9140*/  SYNCS.PHASECHK.TRANS64.TRYWAIT P0, [R0+URZ], R3 ;  /* 0x00000003000075a7 */ /* 0x0022a400080011ff */
[----:B--2---:R-:W-:Y:S05]  /*9150*/  @!P0 NANOSLEEP.SYNCS 0x989680 ;  /* 0x009896800000895d */ /* 0x004fea0003900000 */
[----:B------:R-:W2:Y:S02]  /*9160*/  @!P0 SYNCS.PHASECHK.TRANS64 P0, [R0+URZ], R3 ;  /* 0x00000003000085a7 */ /* 0x000ea400080010ff */
[----:B--2---:R-:W-:Y:S05]  /*9170*/  @!P0 BRA `(.L_x_167) ;  /* 0xfffffffc00f08947 */ /* 0x004fea000383ffff */
[----:B------:R-:W-:Y:S05]  /*9180*/  BRA `(.L_x_168) ;  /* 0xffffffa000c47947 */ /* 0x000fea000383ffff */
.L_x_50:
[----:B------:R-:W-:-:S07]  /*9190*/  MOV R0, UR4 ;  /* 0x0000000400007c02 */ /* 0x000fce0008000f00 */
.L_x_169:
[----:B-1----:R1:W2:Y:S02]  /*91a0*/  SYNCS.PHASECHK.TRANS64.TRYWAIT P0, [R0+URZ], R3 ;  /* 0x00000003000075a7 */ /* 0x0022a400080011ff */
[----:B--2---:R-:W-:Y:S05]  /*91b0*/  @!P0 NANOSLEEP.SYNCS 0x989680 ;  /* 0x009896800000895d */ /* 0x004fea0003900000 */
[----:B------:R-:W2:Y:S02]  /*91c0*/  @!P0 SYNCS.PHASECHK.TRANS64 P0, [R0+URZ], R3 ;  /* 0x00000003000085a7 */ /* 0x000ea400080010ff */
[----:B--2---:R-:W-:Y:S05]  /*91d0*/  @!P0 BRA `(.L_x_169) ;  /* 0xfffffffc00f08947 */ /* 0x004fea000383ffff */
[----:B------:R-:W-:Y:S05]  /*91e0*/  BRA `(.L_x_170) ;  /* 0xffffffa000d07947 */ /* 0x000fea000383ffff */
.L_x_51:
[----:B------:R-:W-:-:S07]  /*91f0*/  MOV R0, UR4 ;  /* 0x0000000400007c02 */ /* 0x000fce0008000f00 */
.L_x_171:
[----:B-1----:R1:W2:Y:S02]  /*9200*/  SYNCS.PHASECHK.TRANS64.TRYWAIT P0, [R0+URZ], R3 ;  /* 0x00000003000075a7 */ /* 0x0022a400080011ff */
[----:B--2---:R-:W-:Y:S05]  /*9210*/  @!P0 NANOSLEEP.SYNCS 0x989680 ;  /* 0x009896800000895d */ /* 0x004fea0003900000 */
[----:B------:R-:W2:Y:S02]  /*9220*/  @!P0 SYNCS.PHASECHK.TRANS64 P0, [R0+URZ], R3 ;  /* 0x00000003000085a7 */ /* 0x000ea400080010ff */
[----:B--2---:R-:W-:Y:S05]  /*9230*/  @!P0 BRA `(.L_x_171) ;  /* 0xfffffffc00f08947 */ /* 0x004fea000383ffff */
[----:B------:R-:W-:Y:S05]  /*9240*/  BRA `(.L_x_172) ;  /* 0xffffffa000dc7947 */ /* 0x000fea000383ffff */
.L_x_52:
[----:B------:R-:W-:-:S07]  /*9250*/  MOV R0, UR4 ;  /* 0x0000000400007c02 */ /* 0x000fce0008000f00 */
.L_x_173:
[----:B-1----:R1:W2:Y:S02]  /*9260*/  SYNCS.PHASECHK.TRANS64.TRYWAIT P0, [R0+URZ], R3 ;  /* 0x00000003000075a7 */ /* 0x0022a400080011ff */
[----:B--2---:R-:W-:Y:S05]  /*9270*/  @!P0 NANOSLEEP.SYNCS 0x989680 ;  /* 0x009896800000895d */ /* 0x004fea0003900000 */
[----:B------:R-:W2:Y:S02]  /*9280*/  @!P0 SYNCS.PHASECHK.TRANS64 P0, [R0+URZ], R3 ;  /* 0x00000003000085a7 */ /* 0x000ea400080010ff */
[----:B--2---:R-:W-:Y:S05]  /*9290*/  @!P0 BRA `(.L_x_173) ;  /* 0xfffffffc00f08947 */ /* 0x004fea000383ffff */
[----:B------:R-:W-:Y:S05]  /*92a0*/  BRA `(.L_x_174) ;  /* 0xffffffa000e87947 */ /* 0x000fea000383ffff */
.L_x_53:
[----:B------:R-:W-:-:S07]  /*92b0*/  MOV R0, UR4 ;  /* 0x0000000400007c02 */ /* 0x000fce0008000f00 */
.L_x_175:
[----:B-1----:R1:W2:Y:S02]  /*92c0*/  SYNCS.PHASECHK.TRANS64.TRYWAIT P0, [R0+URZ], R3 ;  /* 0x00000003000075a7 */ /* 0x0022a400080011ff */
[----:B--2---:R-:W-:Y:S05]  /*92d0*/  @!P0 NANOSLEEP.SYNCS 0x989680 ;  /* 0x009896800000895d */ /* 0x004fea0003900000 */
[----:B------:R-:W2:Y:S02]  /*92e0*/  @!P0 SYNCS.PHASECHK.TRANS64 P0, [R0+URZ], R3 ;  /* 0x00000003000085a7 */ /* 0x000ea400080010ff */
[----:B--2---:R-:W-:Y:S05]  /*92f0*/  @!P0 BRA `(.L_x_175) ;  /* 0xfffffffc00f08947 */ /* 0x004fea000383ffff */
[----:B------:R-:W-:Y:S05]  /*9300*/  BRA `(.L_x_176) ;  /* 0xffffffa000f47947 */ /* 0x000fea000383ffff */
.L_x_54:
[----:B------:R-:W-:-:S07]  /*9310*/  MOV R0, UR4 ;  /* 0x0000000400007c02 */ /* 0x000fce0008000f00 */
.L_x_177:
[----:B-1----:R1:W2:Y:S02]  /*9320*/  SYNCS.PHASECHK.TRANS64.TRYWAIT P0, [R0+URZ], R3 ;  /* 0x00000003000075a7 */ /* 0x0022a400080011ff */
[----:B--2---:R-:W-:Y:S05]  /*9330*/  @!P0 NANOSLEEP.SYNCS 0x989680 ;  /* 0x009896800000895d */ /* 0x004fea0003900000 */
[----:B------:R-:W2:Y:S02]  /*9340*/  @!P0 SYNCS.PHASECHK.TRANS64 P0, [R0+URZ], R3 ;  /* 0x00000003000085a7 */ /* 0x000ea400080010ff */
[----:B--2---:R-:W-:Y:S05]  /*9350*/  @!P0 BRA `(.L_x_177) ;  /* 0xfffffffc00f08947 */ /* 0x004fea000383ffff */
[----:B------:R-:W-:Y:S05]  /*9360*/  BRA `(.L_x_178) ;  /* 0xffffffa400007947 */ /* 0x000fea000383ffff */
.L_x_55:
[----:B------:R-:W-:-:S07]  /*9370*/  MOV R0, UR4 ;  /* 0x0000000400007c02 */ /* 0x000fce0008000f00 */
.L_x_179:
[----:B-1----:R1:W2:Y:S02]  /*9380*/  SYNCS.PHASECHK.TRANS64.TRYWAIT P0, [R0+URZ], R3 ;  /* 0x00000003000075a7 */ /* 0x0022a400080011ff */
[----:B--2---:R-:W-:Y:S05]  /*9390*/  @!P0 NANOSLEEP.SYNCS 0x989680 ;  /* 0x009896800000895d */ /* 0x004fea0003900000 */
[----:B------:R-:W2:Y:S02]  /*93a0*/  @!P0 SYNCS.PHASECHK.TRANS64 P0, [R0+URZ], R3 ;  /* 0x00000003000085a7 */ /* 0x000ea400080010ff */
[----:B--2---:R-:W-:Y:S05]  /*93b0*/  @!P0 BRA `(.L_x_179) ;  /* 0xfffffffc00f08947 */ /* 0x004fea000383ffff */
[----:B------:R-:W-:Y:S05]  /*93c0*/  BRA `(.L_x_180) ;  /* 0xffffffa4000c7947 */ /* 0x000fea000383ffff */
.L_x_56:
[----:B------:R-:W-:-:S07]  /*93d0*/  MOV R0, UR4 ;  /* 0x0000000400007c02 */ /* 0x000fce0008000f00 */
.L_x_181:
[----:B-1----:R1:W2:Y:S02]  /*93e0*/  SYNCS.PHASECHK.TRANS64.TRYWAIT P0, [R0+URZ], R3 ;  /* 0x00000003000075a7 */ /* 0x0022a400080011ff */
[----:B--2---:R-:W-:Y:S05]  /*93f0*/  @!P0 NANOSLEEP.SYNCS 0x989680 ;  /* 0x009896800000895d */ /* 0x004fea0003900000 */
[----:B------:R-:W2:Y:S02]  /*9400*/  @!P0 SYNCS.PHASECHK.TRANS64 P0, [R0+URZ], R3 ;  /* 0x00000003000085a7 */ /* 0x000ea400080010ff */
[----:B--2---:R-:W-:Y:S05]  /*9410*/  @!P0 BRA `(.L_x_181) ;  /* 0xfffffffc00f08947 */ /* 0x004fea000383ffff */
[----:B------:R-:W-:Y:S05]  /*9420*/  BRA `(.L_x_182) ;  /* 0xffffffa400187947 */ /* 0x000fea000383ffff */
.L_x_57:
[----:B------:R-:W-:-:S07]  /*9430*/  MOV R0, UR4 ;  /* 0x0000000400007c02 */ /* 0x000fce0008000f00 */
.L_x_183:
[----:B-1----:R1:W2:Y:S02]  /*9440*/  SYNCS.PHASECHK.TRANS64.TRYWAIT P0, [R0+URZ], R3 ;  /* 0x00000003000075a7 */ /* 0x0022a400080011ff */
[----:B--2---:R-:W-:Y:S05]  /*9450*/  @!P0 NANOSLEEP.SYNCS 0x989680 ;  /* 0x009896800000895d */ /* 0x004fea0003900000 */
[----:B------:R-:W2:Y:S02]  /*9460*/  @!P0 SYNCS.PHASECHK.TRANS64 P0, [R0+URZ], R3 ;  /* 0x00000003000085a7 */ /* 0x000ea400080010ff */
[----:B--2---:R-:W-:Y:S05]  /*9470*/  @!P0 BRA `(.L_x_183) ;  /* 0xfffffffc00f08947 */ /* 0x004fea000383ffff */
[----:B------:R-:W-:Y:S05]  /*9480*/  BRA `(.L_x_184) ;  /* 0xffffffa400247947 */ /* 0x000fea000383ffff */
.L_x_58:
[----:B------:R-:W-:-:S07]  /*9490*/  MOV R0, UR4 ;  /* 0x0000000400007c02 */ /* 0x000fce0008000f00 */
.L_x_185:
[----:B-1----:R1:W2:Y:S02]  /*94a0*/  SYNCS.PHASECHK.TRANS64.TRYWAIT P0, [R0+URZ], R3 ;  /* 0x00000003000075a7 */ /* 0x0022a400080011ff */
[----:B--2---:R-:W-:Y:S05]  /*94b0*/  @!P0 NANOSLEEP.SYNCS 0x989680 ;  /* 0x009896800000895d */ /* 0x004fea0003900000 */
[----:B------:R-:W2:Y:S02]  /*94c0*/  @!P0 SYNCS.PHASECHK.TRANS64 P0, [R0+URZ], R3 ;  /* 0x00000003000085a7 */ /* 0x000ea400080010ff */
[----:B--2---:R-:W-:Y:S05]  /*94d0*/  @!P0 BRA `(.L_x_185) ;  /* 0xfffffffc00f08947 */ /* 0x004fea000383ffff */
[----:B------:R-:W-:Y:S05]  /*94e0*/  BRA `(.L_x_186) ;  /* 0xffffffa400307947 */ /* 0x000fea000383ffff */
.L_x_59:
[----:B------:R-:W-:-:S07]  /*94f0*/  MOV R0, UR4 ;  /* 0x0000000400007c02 */ /* 0x000fce0008000f00 */
.L_x_187:
[----:B-1----:R1:W2:Y:S02]  /*9500*/  SYNCS.PHASECHK.TRANS64.TRYWAIT P0, [R0+URZ], R3 ;  /* 0x00000003000075a7 */ /* 0x0022a400080011ff */
[----:B--2---:R-:W-:Y:S05]  /*9510*/  @!P0 NANOSLEEP.SYNCS 0x989680 ;  /* 0x009896800000895d */ /* 0x004fea0003900000 */
[----:B------:R-:W2:Y:S02]  /*9520*/  @!P0 SYNCS.PHASECHK.TRANS64 P0, [R0+URZ], R3 ;  /* 0x00000003000085a7 */ /* 0x000ea400080010ff */
[----:B--2---:R-:W-:Y:S05]  /*9530*/  @!P0 BRA `(.L_x_187) ;  /* 0xfffffffc00f08947 */ /* 0x004fea000383ffff */
[----:B------:R-:W-:Y:S05]  /*9540*/  BRA `(.L_x_188) ;  /* 0xffffffa4003c7947 */ /* 0x000fea000383ffff */
.L_x_60:
[----:B------:R-:W-:-:S07]  /*9550*/  MOV R0, UR4 ;  /* 0x0000000400007c02 */ /* 0x000fce0008000f00 */
.L_x_189:
[----:B-1----:R1:W2:Y:S02]  /*9560*/  SYNCS.PHASECHK.TRANS64.TRYWAIT P0, [R0+URZ], R3 ;  /* 0x00000003000075a7 */ /* 0x0022a400080011ff */
[----:B--2---:R-:W-:Y:S05]  /*9570*/  @!P0 NANOSLEEP.SYNCS 0x989680 ;  /* 0x009896800000895d */ /* 0x004fea0003900000 */
[----:B------:R-:W2:Y:S02]  /*9580*/  @!P0 SYNCS.PHASECHK.TRANS64 P0, [R0+URZ], R3 ;  /* 0x00000003000085a7 */ /* 0x000ea400080010ff */
[----:B--2---:R-:W-:Y:S05]  /*9590*/  @!P0 BRA `(.L_x_189) ;  /* 0xfffffffc00f08947 */ /* 0x004fea000383ffff */
[----:B------:R-:W-:Y:S05]  /*95a0*/  BRA `(.L_x_190) ;  /* 0xffffffa400487947 */ /* 0x000fea000383ffff */
.L_x_61:
[----:B------:R-:W-:-:S07]  /*95b0*/  MOV R0, UR4 ;  /* 0x0000000400007c02 */ /* 0x000fce0008000f00 */
.L_x_191:
[----:B-1----:R1:W2:Y:S02]  /*95c0*/  SYNCS.PHASECHK.TRANS64.TRYWAIT P0, [R0+URZ], R3 ;  /* 0x00000003000075a7 */ /* 0x0022a400080011ff */
[----:B--2---:R-:W-:Y:S05]  /*95d0*/  @!P0 NANOSLEEP.SYNCS 0x989680 ;  /* 0x009896800000895d */ /* 0x004fea0003900000 */
[----:B------:R-:W2:Y:S02]  /*95e0*/  @!P0 SYNCS.PHASECHK.TRANS64 P0, [R0+URZ], R3 ;  /* 0x00000003000085a7 */ /* 0x000ea400080010ff */
[----:B--2---:R-:W-:Y:S05]  /*95f0*/  @!P0 BRA `(.L_x_191) ;  /* 0xfffffffc00f08947 */ /* 0x004fea000383ffff */
[----:B------:R-:W-:Y:S05]  /*9600*/  BRA `(.L_x_192) ;  /* 0xffffffa400547947 */ /* 0x000fea000383ffff */
.L_x_62:
[----:B------:R-:W-:-:S07]  /*9610*/  MOV R0, UR4 ;  /* 0x0000000400007c02 */ /* 0x000fce0008000f00 */
.L_x_193:
[----:B-1----:R1:W2:Y:S02]  /*9620*/  SYNCS.PHASECHK.TRANS64.TRYWAIT P0, [R0+URZ], R3 ;  /* 0x00000003000075a7 */ /* 0x0022a400080011ff */
[----:B--2---:R-:W-:Y:S05]  /*9630*/  @!P0 NANOSLEEP.SYNCS 0x989680 ;  /* 0x009896800000895d */ /* 0x004fea0003900000 */
[----:B------:R-:W2:Y:S02]  /*9640*/  @!P0 SYNCS.PHASECHK.TRANS64 P0, [R0+URZ], R3 ;  /* 0x00000003000085a7 */ /* 0x000ea400080010ff */
[----:B--2---:R-:W-:Y:S05]  /*9650*/  @!P0 BRA `(.L_x_193) ;  /* 0xfffffffc00f08947 */ /* 0x004fea000383ffff */
[----:B------:R-:W-:Y:S05]  /*9660*/  BRA `(.L_x_194) ;  /* 0xffffffa400607947 */ /* 0x000fea000383ffff */
.L_x_63:
[----:B------:R-:W-:-:S07]  /*9670*/  MOV R0, UR4 ;  /* 0x0000000400007c02 */ /* 0x000fce0008000f00 */
.L_x_195:
[----:B-1----:R1:W2:Y:S02]  /*9680*/  SYNCS.PHASECHK.TRANS64.TRYWAIT P0, [R0+URZ], R3 ;  /* 0x00000003000075a7 */ /* 0x0022a400080011ff */
[----:B--2---:R-:W-:Y:S05]  /*9690*/  @!P0 NANOSLEEP.SYNCS 0x989680 ;  /* 0x009896800000895d */ /* 0x004fea0003900000 */
[----:B------:R-:W2:Y:S02]  /*96a0*/  @!P0 SYNCS.PHASECHK.TRANS64 P0, [R0+URZ], R3 ;  /* 0x00000003000085a7 */ /* 0x000ea400080010ff */
[----:B--2---:R-:W-:Y:S05]  /*96b0*/  @!P0 BRA `(.L_x_195) ;  /* 0xfffffffc00f08947 */ /* 0x004fea000383ffff */
[----:B------:R-:W-:Y:S05]  /*96c0*/  BRA `(.L_x_196) ;  /* 0xffffffa4006c7947 */ /* 0x000fea000383ffff */
.L_x_64:
[----:B------:R-:W-:-:S07]  /*96d0*/  MOV R0, UR4 ;  /* 0x0000000400007c02 */ /* 0x000fce0008000f00 */
.L_x_197:
[----:B-1----:R1:W2:Y:S02]  /*96e0*/  SYNCS.PHASECHK.TRANS64.TRYWAIT P0, [R0+URZ], R3 ;  /* 0x00000003000075a7 */ /* 0x0022a400080011ff */
[----:B--2---:R-:W-:Y:S05]  /*96f0*/  @!P0 NANOSLEEP.SYNCS 0x989680 ;  /* 0x009896800000895d */ /* 0x004fea0003900000 */
[----:B------:R-:W2:Y:S02]  /*9700*/  @!P0 SYNCS.PHASECHK.TRANS64 P0, [R0+URZ], R3 ;  /* 0x00000003000085a7 */ /* 0x000ea400080010ff */
[----:B--2---:R-:W-:Y:S05]  /*9710*/  @!P0 BRA `(.L_x_197) ;  /* 0xfffffffc00f08947 */ /* 0x004fea000383ffff */
[----:B------:R-:W-:Y:S05]  /*9720*/  BRA `(.L_x_198) ;  /* 0xffffffa400787947 */ /* 0x000fea000383ffff */
.L_x_65:
[----:B------:R-:W-:-:S07]  /*9730*/  MOV R0, UR4 ;  /* 0x0000000400007c02 */ /* 0x000fce0008000f00 */
.L_x_199:
[----:B-1----:R1:W2:Y:S02]  /*9740*/  SYNCS.PHASECHK.TRANS64.TRYWAIT P0, [R0+URZ], R3 ;  /* 0x00000003000075a7 */ /* 0x0022a400080011ff */
[----:B--2---:R-:W-:Y:S05]  /*9750*/  @!P0 NANOSLEEP.SYNCS 0x989680 ;  /* 0x009896800000895d */ /* 0x004fea0003900000 */
[----:B------:R-:W2:Y:S02]  /*9760*/  @!P0 SYNCS.PHASECHK.TRANS64 P0, [R0+URZ], R3 ;  /* 0x00000003000085a7 */ /* 0x000ea400080010ff */
[----:B--2---:R-:W-:Y:S05]  /*9770*/  @!P0 BRA `(.L_x_199) ;  /* 0xfffffffc00f08947 */ /* 0x004fea000383ffff */
[----:B------:R-:W-:Y:S05]  /*9780*/  BRA `(.L_x_200) ;  /* 0xffffffa400847947 */ /* 0x000fea000383ffff */
.L_x_66:
[----:B------:R-:W-:-:S07]  /*9790*/  MOV R0, UR4 ;  /* 0x0000000400007c02 */ /* 0x000fce0008000f00 */
.L_x_201:
[----:B-1----:R1:W2:Y:S02]  /*97a0*/  SYNCS.PHASECHK.TRANS64.TRYWAIT P0, [R0+URZ], R3 ;  /* 0x00000003000075a7 */ /* 0x0022a400080011ff */
[----:B--2---:R-:W-:Y:S05]  /*97b0*/  @!P0 NANOSLEEP.SYNCS 0x989680 ;  /* 0x009896800000895d */ /* 0x004fea0003900000 */
[----:B------:R-:W2:Y:S02]  /*97c0*/  @!P0 SYNCS.PHASECHK.TRANS64 P0, [R0+URZ], R3 ;  /* 0x00000003000085a7 */ /* 0x000ea400080010ff */
[----:B--2---:R-:W-:Y:S05]  /*97d0*/  @!P0 BRA `(.L_x_201) ;  /* 0xfffffffc00f08947 */ /* 0x004fea000383ffff */
[----:B------:R-:W-:Y:S05]  /*97e0*/  BRA `(.L_x_202) ;  /* 0xffffffa400907947 */ /* 0x000fea000383ffff */
.L_x_67:
[----:B------:R-:W-:-:S07]  /*97f0*/  MOV R0, UR4 ;  /* 0x0000000400007c02 */ /* 0x000fce0008000f00 */
.L_x_203:
[----:B-1----:R1:W2:Y:S02]  /*9800*/  SYNCS.PHASECHK.TRANS64.TRYWAIT P0, [R0+URZ], R3 ;  /* 0x00000003000075a7 */ /* 0x0022a400080011ff */
[----:B--2---:R-:W-:Y:S05]  /*9810*/  @!P0 NANOSLEEP.SYNCS 0x989680 ;  /* 0x009896800000895d */ /* 0x004fea0003900000 */
[----:B------:R-:W2:Y:S02]  /*9820*/  @!P0 SYNCS.PHASECHK.TRANS64 P0, [R0+URZ], R3 ;  /* 0x00000003000085a7 */ /* 0x000ea400080010ff */
[----:B--2---:R-:W-:Y:S05]  /*9830*/  @!P0 BRA `(.L_x_203) ;  /* 0xfffffffc00f08947 */ /* 0x004fea000383ffff */
[----:B------:R-:W-:Y:S05]  /*9840*/  BRA `(.L_x_204) ;  /* 0xffffffa4009c7947 */ /* 0x000fea000383ffff */
.L_x_68:
[----:B------:R-:W-:-:S07]  /*9850*/  MOV R0, UR4 ;  /* 0x0000000400007c02 */ /* 0x000fce0008000f00 */
.L_x_205:
[----:B-1----:R1:W2:Y:S02]  /*9860*/  SYNCS.PHASECHK.TRANS64.TRYWAIT P0, [R0+URZ], R3 ;  /* 0x00000003000075a7 */ /* 0x0022a400080011ff */
[----:B--2---:R-:W-:Y:S05]  /*9870*/  @!P0 NANOSLEEP.SYNCS 0x989680 ;  /* 0x009896800000895d */ /* 0x004fea0003900000 */
[----:B------:R-:W2:Y:S02]  /*9880*/  @!P0 SYNCS.PHASECHK.TRANS64 P0, [R0+URZ], R3 ;  /* 0x00000003000085a7 */ /* 0x000ea400080010ff */
[----:B--2---:R-:W-:Y:S05]  /*9890*/  @!P0 BRA `(.L_x_205) ;  /* 0xfffffffc00f08947 */ /* 0x004fea000383ffff */
[----:B------:R-:W-:Y:S05]  /*98a0*/  BRA `(.L_x_206) ;  /* 0xffffffa400a87947 */ /* 0x000fea000383ffff */
.L_x_69:
[----:B------:R-:W-:-:S07]  /*98b0*/  MOV R0, UR4 ;  /* 0x0000000400007c02 */ /* 0x000fce0008000f00 */
.L_x_207:
[----:B-1----:R1:W2:Y:S02]  /*98c0*/  SYNCS.PHASECHK.TRANS64.TRYWAIT P0, [R0+URZ], R3 ;  /* 0x00000003000075a7 */ /* 0x0022a400080011ff */
[----:B--2---:R-:W-:Y:S05]  /*98d0*/  @!P0 NANOSLEEP.SYNCS 0x989680 ;  /* 0x009896800000895d */ /* 0x004fea0003900000 */
[----:B------:R-:W2:Y:S02]  /*98e0*/  @!P0 SYNCS.PHASECHK.TRANS64 P0, [R0+URZ], R3 ;  /* 0x00000003000085a7 */ /* 0x000ea400080010ff */
[----:B--2---:R-:W-:Y:S05]  /*98f0*/  @!P0 BRA `(.L_x_207) ;  /* 0xfffffffc00f08947 */ /* 0x004fea000383ffff */
[----:B------:R-:W-:Y:S05]  /*9900*/  BRA `(.L_x_208) ;  /* 0xffffffa400b47947 */ /* 0x000fea000383ffff */
.L_x_70:
[----:B------:R-:W-:-:S07]  /*9910*/  MOV R0, UR4 ;  /* 0x0000000400007c02 */ /* 0x000fce0008000f00 */
.L_x_209:
[----:B-1----:R1:W2:Y:S02]  /*9920*/  SYNCS.PHASECHK.TRANS64.TRYWAIT P0, [R0+URZ], R3 ;  /* 0x00000003000075a7 */ /* 0x0022a400080011ff */
[----:B--2---:R-:W-:Y:S05]  /*9930*/  @!P0 NANOSLEEP.SYNCS 0x989680 ;  /* 0x009896800000895d */ /* 0x004fea0003900000 */
[----:B------:R-:W2:Y:S02]  /*9940*/  @!P0 SYNCS.PHASECHK.TRANS64 P0, [R0+URZ], R3 ;  /* 0x00000003000085a7 */ /* 0x000ea400080010ff */
[----:B--2---:R-:W-:Y:S05]  /*9950*/  @!P0 BRA `(.L_x_209) ;  /* 0xfffffffc00f08947 */ /* 0x004fea000383ffff */
[----:B------:R-:W-:Y:S05]  /*9960*/  BRA `(.L_x_210) ;  /* 0xffffffa400c07947 */ /* 0x000fea000383ffff */
.L_x_71:
[----:B------:R-:W-:-:S07]  /*9970*/  MOV R0, UR4 ;  /* 0x0000000400007c02 */ /* 0x000fce0008000f00 */
.L_x_211:
[----:B-1----:R1:W2:Y:S02]  /*9980*/  SYNCS.PHASECHK.TRANS64.TRYWAIT P0, [R0+URZ], R3 ;  /* 0x00000003000075a7 */ /* 0x0022a400080011ff */
[----:B--2---:R-:W-:Y:S05]  /*9990*/  @!P0 NANOSLEEP.SYNCS 0x989680 ;  /* 0x009896800000895d */ /* 0x004fea0003900000 */
[----:B------:R-:W2:Y:S02]  /*99a0*/  @!P0 SYNCS.PHASECHK.TRANS64 P0, [R0+URZ], R3 ;  /* 0x00000003000085a7 */ /* 0x000ea400080010ff */
[----:B--2---:R-:W-:Y:S05]  /*99b0*/  @!P0 BRA `(.L_x_211) ;  /* 0xfffffffc00f08947 */ /* 0x004fea000383ffff */
[----:B------:R-:W-:Y:S05]  /*99c0*/  BRA `(.L_x_212) ;  /* 0xffffffa400cc7947 */ /* 0x000fea000383ffff */
.L_x_72:
[----:B------:R-:W-:-:S07]  /*99d0*/  MOV R0, UR4 ;  /* 0x0000000400007c02 */ /* 0x000fce0008000f00 */
.L_x_213:
[----:B-1----:R1:W2:Y:S02]  /*99e0*/  SYNCS.PHASECHK.TRANS64.TRYWAIT P0, [R0+URZ], R3 ;  /* 0x00000003000075a7 */ /* 0x0022a400080011ff */
[----:B--2---:R-:W-:Y:S05]  /*99f0*/  @!P0 NANOSLEEP.SYNCS 0x989680 ;  /* 0x009896800000895d */ /* 0x004fea0003900000 */
[----:B------:R-:W2:Y:S02]  /*9a00*/  @!P0 SYNCS.PHASECHK.TRANS64 P0, [R0+URZ], R3 ;  /* 0x00000003000085a7 */ /* 0x000ea400080010ff */
[----:B--2---:R-:W-:Y:S05]  /*9a10*/  @!P0 BRA `(.L_x_213) ;  /* 0xfffffffc00f08947 */ /* 0x004fea000383ffff */
[----:B------:R-:W-:Y:S05]  /*9a20*/  BRA `(.L_x_214) ;  /* 0xffffffa400d87947 */ /* 0x000fea000383ffff */
.L_x_73:
[----:B------:R-:W-:-:S07]  /*9a30*/  MOV R0, UR4 ;  /* 0x0000000400007c02 */ /* 0x000fce0008000f00 */
.L_x_215:
[----:B-1----:R1:W2:Y:S02]  /*9a40*/  SYNCS.PHASECHK.TRANS64.TRYWAIT P0, [R0+URZ], R3 ;  /* 0x00000003000075a7 */ /* 0x0022a400080011ff */
[----:B--2---:R-:W-:Y:S05]  /*9a50*/  @!P0 NANOSLEEP.SYNCS 0x989680 ;  /* 0x009896800000895d */ /* 0x004fea0003900000 */
[----:B------:R-:W2:Y:S02]  /*9a60*/  @!P0 SYNCS.PHASECHK.TRANS64 P0, [R0+URZ], R3 ;  /* 0x00000003000085a7 */ /* 0x000ea400080010ff */
[----:B--2---:R-:W-:Y:S05]  /*9a70*/  @!P0 BRA `(.L_x_215) ;  /* 0xfffffffc00f08947 */ /* 0x004fea000383ffff */
[----:B------:R-:W-:Y:S05]  /*9a80*/  BRA `(.L_x_216) ;  /* 0xffffffa400e47947 */ /* 0x000fea000383ffff */
.L_x_74:
[----:B------:R-:W-:-:S07]  /*9a90*/  MOV R0, UR4 ;  /* 0x0000000400007c02 */ /* 0x000fce0008000f00 */
.L_x_217:
[----:B-1----:R1:W2:Y:S02]  /*9aa0*/  SYNCS.PHASECHK.TRANS64.TRYWAIT P0, [R0+URZ], R3 ;  /* 0x00000003000075a7 */ /* 0x0022a400080011ff */
[----:B--2---:R-:W-:Y:S05]  /*9ab0*/  @!P0 NANOSLEEP.SYNCS 0x989680 ;  /* 0x009896800000895d */ /* 0x004fea0003900000 */
[----:B------:R-:W2:Y:S02]  /*9ac0*/  @!P0 SYNCS.PHASECHK.TRANS64 P0, [R0+URZ], R3 ;  /* 0x00000003000085a7 */ /* 0x000ea400080010ff */
[----:B--2---:R-:W-:Y:S05]  /*9ad0*/  @!P0 BRA `(.L_x_217) ;  /* 0xfffffffc00f08947 */ /* 0x004fea000383ffff */
[----:B------:R-:W-:Y:S05]  /*9ae0*/  BRA `(.L_x_218) ;  /* 0xffffffa400f07947 */ /* 0x000fea000383ffff */
.L_x_75:
[----:B------:R-:W-:-:S07]  /*9af0*/  MOV R0, UR4 ;  /* 0x0000000400007c02 */ /* 0x000fce0008000f00 */
.L_x_219:
[----:B-1----:R1:W2:Y:S02]  /*9b00*/  SYNCS.PHASECHK.TRANS64.TRYWAIT P0, [R0+URZ], R3 ;  /* 0x00000003000075a7 */ /* 0x0022a400080011ff */
[----:B--2---:R-:W-:Y:S05]  /*9b10*/  @!P0 NANOSLEEP.SYNCS 0x989680 ;  /* 0x009896800000895d */ /* 0x004fea0003900000 */
[----:B------:R-:W2:Y:S02]  /*9b20*/  @!P0 SYNCS.PHASECHK.TRANS64 P0, [R0+URZ], R3 ;  /* 0x00000003000085a7 */ /* 0x000ea400080010ff */
[----:B--2---:R-:W-:Y:S05]  /*9b30*/  @!P0 BRA `(.L_x_219) ;  /* 0xfffffffc00f08947 */ /* 0x004fea000383ffff */
[----:B------:R-:W-:Y:S05]  /*9b40*/  BRA `(.L_x_220) ;  /* 0xffffffa400fc7947 */ /* 0x000fea000383ffff */
.L_x_76:
[----:B------:R-:W-:-:S07]  /*9b50*/  MOV R0, UR4 ;  /* 0x0000000400007c02 */ /* 0x000fce0008000f00 */
.L_x_221:
[----:B-1----:R1:W2:Y:S02]  /*9b60*/  SYNCS.PHASECHK.TRANS64.TRYWAIT P0, [R0+URZ], R3 ;  /* 0x00000003000075a7 */ /* 0x0022a400080011ff */
[----:B--2---:R-:W-:Y:S05]  /*9b70*/  @!P0 NANOSLEEP.SYNCS 0x989680 ;  /* 0x009896800000895d */ /* 0x004fea0003900000 */
[----:B------:R-:W2:Y:S02]  /*9b80*/  @!P0 SYNCS.PHASECHK.TRANS64 P0, [R0+URZ], R3 ;  /* 0x00000003000085a7 */ /* 0x000ea400080010ff */
[----:B--2---:R-:W-:Y:S05]  /*9b90*/  @!P0 BRA `(.L_x_221) ;  /* 0xfffffffc00f08947 */ /* 0x004fea000383ffff */
[----:B------:R-:W-:Y:S05]  /*9ba0*/  BRA `(.L_x_222) ;  /* 0xffffffa800087947 */ /* 0x000fea000383ffff */
.L_x_77:
[----:B------:R-:W-:-:S07]  /*9bb0*/  MOV R0, UR4 ;  /* 0x0000000400007c02 */ /* 0x000fce0008000f00 */
.L_x_223:
[----:B-1----:R1:W2:Y:S02]  /*9bc0*/  SYNCS.PHASECHK.TRANS64.TRYWAIT P0, [R0+URZ], R3 ;  /* 0x00000003000075a7 */ /* 0x0022a400080011ff */
[----:B--2---:R-:W-:Y:S05]  /*9bd0*/  @!P0 NANOSLEEP.SYNCS 0x989680 ;  /* 0x009896800000895d */ /* 0x004fea0003900000 */
[----:B------:R-:W2:Y:S02]  /*9be0*/  @!P0 SYNCS.PHASECHK.TRANS64 P0, [R0+URZ], R3 ;  /* 0x00000003000085a7 */ /* 0x000ea400080010ff */
[----:B--2---:R-:W-:Y:S05]  /*9bf0*/  @!P0 BRA `(.L_x_223) ;  /* 0xfffffffc00f08947 */ /* 0x004fea000383ffff */
[----:B------:R-:W-:Y:S05]  /*9c00*/  BRA `(.L_x_224) ;  /* 0xffffffa800147947 */ /* 0x000fea000383ffff */
.L_x_78:
[----:B------:R-:W-:-:S07]  /*9c10*/  MOV R0, UR4 ;  /* 0x0000000400007c02 */ /* 0x000fce0008000f00 */
.L_x_225:
[----:B-1----:R1:W2:Y:S02]  /*9c20*/  SYNCS.PHASECHK.TRANS64.TRYWAIT P0, [R0+URZ], R3 ;  /* 0x00000003000075a7 */ /* 0x0022a400080011ff */
[----:B--2---:R-:W-:Y:S05]  /*9c30*/  @!P0 NANOSLEEP.SYNCS 0x989680 ;  /* 0x009896800000895d */ /* 0x004fea0003900000 */
[----:B------:R-:W2:Y:S02]  /*9c40*/  @!P0 SYNCS.PHASECHK.TRANS64 P0, [R0+URZ], R3 ;  /* 0x00000003000085a7 */ /* 0x000ea400080010ff */
[----:B--2---:R-:W-:Y:S05]  /*9c50*/  @!P0 BRA `(.L_x_225) ;  /* 0xfffffffc00f08947 */ /* 0x004fea000383ffff */
[----:B------:R-:W-:Y:S05]  /*9c60*/  BRA `(.L_x_226) ;  /* 0xffffffa800207947 */ /* 0x000fea000383ffff */
.L_x_79:
[----:B------:R-:W-:-:S07]  /*9c70*/  MOV R0, UR4 ;  /* 0x0000000400007c02 */ /* 0x000fce0008000f00 */
.L_x_227:
[----:B-1----:R1:W2:Y:S02]  /*9c80*/  SYNCS.PHASECHK.TRANS64.TRYWAIT P0, [R0+URZ], R3 ;  /* 0x00000003000075a7 */ /* 0x0022a400080011ff */
[----:B--2---:R-:W-:Y:S05]  /*9c90*/  @!P0 NANOSLEEP.SYNCS 0x989680 ;  /* 0x009896800000895d */ /* 0x004fea0003900000 */
[----:B------:R-:W2:Y:S02]  /*9ca0*/  @!P0 SYNCS.PHASECHK.TRANS64 P0, [R0+URZ], R3 ;  /* 0x00000003000085a7 */ /* 0x000ea400080010ff */
[----:B--2---:R-:W-:Y:S05]  /*9cb0*/  @!P0 BRA `(.L_x_227) ;  /* 0xfffffffc00f08947 */ /* 0x004fea000383ffff */
[----:B------:R-:W-:Y:S05]  /*9cc0*/  BRA `(.L_x_228) ;  /* 0xffffffa8002c7947 */ /* 0x000fea000383ffff */
.L_x_80:
[----:B------:R-:W-:-:S07]  /*9cd0*/  MOV R0, UR4 ;  /* 0x0000000400007c02 */ /* 0x000fce0008000f00 */
.L_x_229:
[----:B-1----:R1:W2:Y:S02]  /*9ce0*/  SYNCS.PHASECHK.TRANS64.TRYWAIT P0, [R0+URZ], R3 ;  /* 0x00000003000075a7 */ /* 0x0022a400080011ff */
[----:B--2---:R-:W-:Y:S05]  /*9cf0*/  @!P0 NANOSLEEP.SYNCS 0x989680 ;  /* 0x009896800000895d */ /* 0x004fea0003900000 */
[----:B------:R-:W2:Y:S02]  /*9d00*/  @!P0 SYNCS.PHASECHK.TRANS64 P0, [R0+URZ], R3 ;  /* 0x00000003000085a7 */ /* 0x000ea400080010ff */
[----:B--2---:R-:W-:Y:S05]  /*9d10*/  @!P0 BRA `(.L_x_229) ;  /* 0xfffffffc00f08947 */ /* 0x004fea000383ffff */
[----:B------:R-:W-:Y:S05]  /*9d20*/  BRA `(.L_x_230) ;  /* 0xffffffa800387947 */ /* 0x000fea000383ffff */
.L_x_81:
[----:B------:R-:W-:-:S07]  /*9d30*/  MOV R0, UR4 ;  /* 0x0000000400007c02 */ /* 0x000fce0008000f00 */
.L_x_231:
[----:B-1----:R1:W2:Y:S02]  /*9d40*/  SYNCS.PHASECHK.TRANS64.TRYWAIT P0, [R0+URZ], R3 ;  /* 0x00000003000075a7 */ /* 0x0022a400080011ff */
[----:B--2---:R-:W-:Y:S05]  /*9d50*/  @!P0 NANOSLEEP.SYNCS 0x989680 ;  /* 0x009896800000895d */ /* 0x004fea0003900000 */
[----:B------:R-:W2:Y:S02]  /*9d60*/  @!P0 SYNCS.PHASECHK.TRANS64 P0, [R0+URZ], R3 ;  /* 0x00000003000085a7 */ /* 0x000ea400080010ff */
[----:B--2---:R-:W-:Y:S05]  /*9d70*/  @!P0 BRA `(.L_x_231) ;  /* 0xfffffffc00f08947 */ /* 0x004fea000383ffff */
[----:B------:R-:W-:Y:S05]  /*9d80*/  BRA `(.L_x_232) ;  /* 0xffffffa800447947 */ /* 0x000fea000383ffff */
.L_x_82:
[----:B------:R-:W-:-:S07]  /*9d90*/  MOV R0, UR4 ;  /* 0x0000000400007c02 */ /* 0x000fce0008000f00 */
.L_x_233:
[----:B-1----:R1:W2:Y:S02]  /*9da0*/  SYNCS.PHASECHK.TRANS64.TRYWAIT P0, [R0+URZ], R3 ;  /* 0x00000003000075a7 */ /* 0x0022a400080011ff */
[----:B--2---:R-:W-:Y:S05]  /*9db0*/  @!P0 NANOSLEEP.SYNCS 0x989680 ;  /* 0x009896800000895d */ /* 0x004fea0003900000 */
[----:B------:R-:W2:Y:S02]  /*9dc0*/  @!P0 SYNCS.PHASECHK.TRANS64 P0, [R0+URZ], R3 ;  /* 0x00000003000085a7 */ /* 0x000ea400080010ff */
[----:B--2---:R-:W-:Y:S05]  /*9dd0*/  @!P0 BRA `(.L_x_233) ;  /* 0xfffffffc00f08947 */ /* 0x004fea000383ffff */
[----:B------:R-:W-:Y:S05]  /*9de0*/  BRA `(.L_x_234) ;  /* 0xffffffa800507947 */ /* 0x000fea000383ffff */
.L_x_83:
[----:B------:R-:W-:-:S07]  /*9df0*/  MOV R0, UR4 ;  /* 0x0000000400007c02 */ /* 0x000fce0008000f00 */
.L_x_235:
[----:B-1----:R1:W2:Y:S02]  /*9e00*/  SYNCS.PHASECHK.TRANS64.TRYWAIT P0, [R0+URZ], R3 ;  /* 0x00000003000075a7 */ /* 0x0022a400080011ff */
[----:B--2---:R-:W-:Y:S05]  /*9e10*/  @!P0 NANOSLEEP.SYNCS 0x989680 ;  /* 0x009896800000895d */ /* 0x004fea0003900000 */
[----:B------:R-:W2:Y:S02]  /*9e20*/  @!P0 SYNCS.PHASECHK.TRANS64 P0, [R0+URZ], R3 ;  /* 0x00000003000085a7 */ /* 0x000ea400080010ff */
[----:B--2---:R-:W-:Y:S05]  /*9e30*/  @!P0 BRA `(.L_x_235) ;  /* 0xfffffffc00f08947 */ /* 0x004fea000383ffff */
[----:B------:R-:W-:Y:S05]  /*9e40*/  BRA `(.L_x_236) ;  /* 0xffffffa8005c7947 */ /* 0x000fea000383ffff */
.L_x_84:
[----:B------:R-:W-:-:S07]  /*9e50*/  MOV R0, UR4 ;  /* 0x0000000400007c02 */ /* 0x000fce0008000f00 */
.L_x_237:
[----:B-1----:R1:W2:Y:S02]  /*9e60*/  SYNCS.PHASECHK.TRANS64.TRYWAIT P0, [R0+URZ], R3 ;  /* 0x00000003000075a7 */ /* 0x0022a400080011ff */
[----:B--2---:R-:W-:Y:S05]  /*9e70*/  @!P0 NANOSLEEP.SYNCS 0x989680 ;  /* 0x009896800000895d */ /* 0x004fea0003900000 */
[----:B------:R-:W2:Y:S02]  /*9e80*/  @!P0 SYNCS.PHASECHK.TRANS64 P0, [R0+URZ], R3 ;  /* 0x00000003000085a7 */ /* 0x000ea400080010ff */
[----:B--2---:R-:W-:Y:S05]  /*9e90*/  @!P0 BRA `(.L_x_237) ;  /* 0xfffffffc00f08947 */ /* 0x004fea000383ffff */
[----:B------:R-:W-:Y:S05]  /*9ea0*/  BRA `(.L_x_238) ;  /* 0xffffffa800687947 */ /* 0x000fea000383ffff */
.L_x_85:
[----:B------:R-:W-:-:S07]  /*9eb0*/  MOV R0, UR4 ;  /* 0x0000000400007c02 */ /* 0x000fce0008000f00 */
.L_x_239:
[----:B-1----:R1:W2:Y:S02]  /*9ec0*/  SYNCS.PHASECHK.TRANS64.TRYWAIT P0, [R0+URZ], R3 ;  /* 0x00000003000075a7 */ /* 0x0022a400080011ff */
[----:B--2---:R-:W-:Y:S05]  /*9ed0*/  @!P0 NANOSLEEP.SYNCS 0x989680 ;  /* 0x009896800000895d */ /* 0x004fea0003900000 */
[----:B------:R-:W2:Y:S02]  /*9ee0*/  @!P0 SYNCS.PHASECHK.TRANS64 P0, [R0+URZ], R3 ;  /* 0x00000003000085a7 */ /* 0x000ea400080010ff */
[----:B--2---:R-:W-:Y:S05]  /*9ef0*/  @!P0 BRA `(.L_x_239) ;  /* 0xfffffffc00f08947 */ /* 0x004fea000383ffff */
[----:B------:R-:W-:Y:S05]  /*9f00*/  BRA `(.L_x_240) ;  /* 0xffffffa800747947 */ /* 0x000fea000383ffff */
.L_x_86:
[----:B------:R-:W-:-:S07]  /*9f10*/  MOV R0, UR4 ;  /* 0x0000000400007c02 */ /* 0x000fce0008000f00 */
.L_x_241:
[----:B-1----:R1:W2:Y:S02]  /*9f20*/  SYNCS.PHASECHK.TRANS64.TRYWAIT P0, [R0+URZ], R3 ;  /* 0x00000003000075a7 */ /* 0x0022a400080011ff */
[----:B--2---:R-:W-:Y:S05]  /*9f30*/  @!P0 NANOSLEEP.SYNCS 0x989680 ;  /* 0x009896800000895d */ /* 0x004fea0003900000 */
[----:B------:R-:W2:Y:S02]  /*9f40*/  @!P0 SYNCS.PHASECHK.TRANS64 P0, [R0+URZ], R3 ;  /* 0x00000003000085a7 */ /* 0x000ea400080010ff */
[----:B--2---:R-:W-:Y:S05]  /*9f50*/  @!P0 BRA `(.L_x_241) ;  /* 0xfffffffc00f08947 */ /* 0x004fea000383ffff */
[----:B------:R-:W-:Y:S05]  /*9f60*/  BRA `(.L_x_242) ;  /* 0xffffffa800807947 */ /* 0x000fea000383ffff */
.L_x_87:
[----:B------:R-:W-:-:S07]  /*9f70*/  MOV R0, UR4 ;  /* 0x0000000400007c02 */ /* 0x000fce0008000f00 */
.L_x_243:
[----:B-1----:R1:W2:Y:S02]  /*9f80*/  SYNCS.PHASECHK.TRANS64.TRYWAIT P0, [R0+URZ], R3 ;  /* 0x00000003000075a7 */ /* 0x0022a400080011ff */
[----:B--2---:R-:W-:Y:S05]  /*9f90*/  @!P0 NANOSLEEP.SYNCS 0x989680 ;  /* 0x009896800000895d */ /* 0x004fea0003900000 */
[----:B------:R-:W2:Y:S02]  /*9fa0*/  @!P0 SYNCS.PHASECHK.TRANS64 P0, [R0+URZ], R3 ;  /* 0x00000003000085a7 */ /* 0x000ea400080010ff */
[----:B--2---:R-:W-:Y:S05]  /*9fb0*/  @!P0 BRA `(.L_x_243) ;  /* 0xfffffffc00f08947 */ /* 0x004fea000383ffff */
[----:B------:R-:W-:Y:S05]  /*9fc0*/  BRA `(.L_x_244) ;  /* 0xffffffa8008c7947 */ /* 0x000fea000383ffff */
.L_x_88:
[----:B------:R-:W-:-:S07]  /*9fd0*/  MOV R0, UR4 ;  /* 0x0000000400007c02 */ /* 0x000fce0008000f00 */
.L_x_245:
[----:B-1----:R1:W2:Y:S02]  /*9fe0*/  SYNCS.PHASECHK.TRANS64.TRYWAIT P0, [R0+URZ], R3 ;  /* 0x00000003000075a7 */ /* 0x0022a400080011ff */
[----:B--2---:R-:W-:Y:S05]  /*9ff0*/  @!P0 NANOSLEEP.SYNCS 0x989680 ;  /* 0x009896800000895d */ /* 0x004fea0003900000 */
[----:B------:R-:W2:Y:S02]  /*a000*/  @!P0 SYNCS.PHASECHK.TRANS64 P0, [R0+URZ], R3 ;  /* 0x00000003000085a7 */ /* 0x000ea400080010ff */
[----:B--2---:R-:W-:Y:S05]  /*a010*/  @!P0 BRA `(.L_x_245) ;  /* 0xfffffffc00f08947 */ /* 0x004fea000383ffff */
[----:B------:R-:W-:Y:S05]  /*a020*/  BRA `(.L_x_246) ;  /* 0xffffffa800987947 */ /* 0x000fea000383ffff */
.L_x_89:
[----:B------:R-:W-:-:S07]  /*a030*/  MOV R0, UR4 ;  /* 0x0000000400007c02 */ /* 0x000fce0008000f00 */
.L_x_247:
[----:B-1----:R1:W2:Y:S02]  /*a040*/  SYNCS.PHASECHK.TRANS64.TRYWAIT P0, [R0+URZ], R3 ;  /* 0x00000003000075a7 */ /* 0x0022a400080011ff */
[----:B--2---:R-:W-:Y:S05]  /*a050*/  @!P0 NANOSLEEP.SYNCS 0x989680 ;  /* 0x009896800000895d */ /* 0x004fea0003900000 */
[----:B------:R-:W2:Y:S02]  /*a060*/  @!P0 SYNCS.PHASECHK.TRANS64 P0, [R0+URZ], R3 ;  /* 0x00000003000085a7 */ /* 0x000ea400080010ff */
[----:B--2---:R-:W-:Y:S05]  /*a070*/  @!P0 BRA `(.L_x_247) ;  /* 0xfffffffc00f08947 */ /* 0x004fea000383ffff */
[----:B------:R-:W-:Y:S05]  /*a080*/  BRA `(.L_x_248) ;  /* 0xffffffa800a47947 */ /* 0x000fea000383ffff */
.L_x_90:
[----:B------:R-:W-:-:S07]  /*a090*/  MOV R0, UR4 ;  /* 0x0000000400007c02 */ /* 0x000fce0008000f00 */
.L_x_249:
[----:B-1----:R1:W2:Y:S02]  /*a0a0*/  SYNCS.PHASECHK.TRANS64.TRYWAIT P0, [R0+URZ], R3 ;  /* 0x00000003000075a7 */ /* 0x0022a400080011ff */
[----:B--2---:R-:W-:Y:S05]  /*a0b0*/  @!P0 NANOSLEEP.SYNCS 0x989680 ;  /* 0x009896800000895d */ /* 0x004fea0003900000 */
[----:B------:R-:W2:Y:S02]  /*a0c0*/  @!P0 SYNCS.PHASECHK.TRANS64 P0, [R0+URZ], R3 ;  /* 0x00000003000085a7 */ /* 0x000ea400080010ff */
[----:B--2---:R-:W-:Y:S05]  /*a0d0*/  @!P0 BRA `(.L_x_249) ;  /* 0xfffffffc00f08947 */ /* 0x004fea000383ffff */
[----:B------:R-:W-:Y:S05]  /*a0e0*/  BRA `(.L_x_250) ;  /* 0xffffffa800b07947 */ /* 0x000fea000383ffff */
.L_x_91:
[----:B------:R-:W-:-:S07]  /*a0f0*/  MOV R0, UR4 ;  /* 0x0000000400007c02 */ /* 0x000fce0008000f00 */
.L_x_251:
[----:B-1----:R1:W2:Y:S02]  /*a100*/  SYNCS.PHASECHK.TRANS64.TRYWAIT P0, [R0+URZ], R3 ;  /* 0x00000003000075a7 */ /* 0x0022a400080011ff */
[----:B--2---:R-:W-:Y:S05]  /*a110*/  @!P0 NANOSLEEP.SYNCS 0x989680 ;  /* 0x009896800000895d */ /* 0x004fea0003900000 */
[----:B------:R-:W2:Y:S02]  /*a120*/  @!P0 SYNCS.PHASECHK.TRANS64 P0, [R0+URZ], R3 ;  /* 0x00000003000085a7 */ /* 0x000ea400080010ff */
[----:B--2---:R-:W-:Y:S05]  /*a130*/  @!P0 BRA `(.L_x_251) ;  /* 0xfffffffc00f08947 */ /* 0x004fea000383ffff */
[----:B------:R-:W-:Y:S05]  /*a140*/  BRA `(.L_x_252) ;  /* 0xffffffa800bc7947 */ /* 0x000fea000383ffff */
.L_x_92:
[----:B------:R-:W-:-:S07]  /*a150*/  MOV R0, UR4 ;  /* 0x0000000400007c02 */ /* 0x000fce0008000f00 */
.L_x_253:
[----:B-1----:R1:W2:Y:S02]  /*a160*/  SYNCS.PHASECHK.TRANS64.TRYWAIT P0, [R0+URZ], R3 ;  /* 0x00000003000075a7 */ /* 0x0022a400080011ff */
[----:B--2---:R-:W-:Y:S05]  /*a170*/  @!P0 NANOSLEEP.SYNCS 0x989680 ;  /* 0x009896800000895d */ /* 0x004fea0003900000 */
[----:B------:R-:W2:Y:S02]  /*a180*/  @!P0 SYNCS.PHASECHK.TRANS64 P0, [R0+URZ], R3 ;  /* 0x00000003000085a7 */ /* 0x000ea400080010ff */
[----:B--2---:R-:W-:Y:S05]  /*a190*/  @!P0 BRA `(.L_x_253) ;  /* 0xfffffffc00f08947 */ /* 0x004fea000383ffff */
[----:B------:R-:W-:Y:S05]  /*a1a0*/  BRA `(.L_x_254) ;  /* 0xffffffa800c87947 */ /* 0x000fea000383ffff */
.L_x_93:
[----:B------:R-:W-:-:S07]  /*a1b0*/  MOV R0, UR4 ;  /* 0x0000000400007c02 */ /* 0x000fce0008000f00 */
.L_x_255:
[----:B-1----:R1:W2:Y:S02]  /*a1c0*/  SYNCS.PHASECHK.TRANS64.TRYWAIT P0, [R0+URZ], R3 ;  /* 0x00000003000075a7 */ /* 0x0022a400080011ff */
[----:B--2---:R-:W-:Y:S05]  /*a1d0*/  @!P0 NANOSLEEP.SYNCS 0x989680 ;  /* 0x009896800000895d */ /* 0x004fea0003900000 */
[----:B------:R-:W2:Y:S02]  /*a1e0*/  @!P0 SYNCS.PHASECHK.TRANS64 P0, [R0+URZ], R3 ;  /* 0x00000003000085a7 */ /* 0x000ea400080010ff */
[----:B--2---:R-:W-:Y:S05]  /*a1f0*/  @!P0 BRA `(.L_x_255) ;  /* 0xfffffffc00f08947 */ /* 0x004fea000383ffff */
[----:B------:R-:W-:Y:S05]  /*a200*/  BRA `(.L_x_256) ;  /* 0xffffffa800d47947 */ /* 0x000fea000383ffff */
.L_x_96:
[----:B------:R-:W-:-:S07]  /*a210*/  MOV R4, UR40 ;  /* 0x0000002800047c02 */ /* 0x000fce0008000f00 */
.L_x_257:
[----:B--2---:R2:W3:Y:S02]  /*a220*/  SYNCS.PHASECHK.TRANS64.TRYWAIT P1, [R4+URZ+0x388], R7 ;  /* 0x00038807040075a7 */ /* 0x0044e400080211ff */
[----:B---3--:R-:W-:Y:S05]  /*a230*/  @!P1 NANOSLEEP.SYNCS 0x989680 ;  /* 0x009896800000995d */ /* 0x008fea0003900000 */
[----:B------:R-:W3:Y:S02]  /*a240*/  @!P1 SYNCS.PHASECHK.TRANS64 P1, [R4+URZ+0x388], R7 ;  /* 0x00038807040095a7 */ /* 0x000ee400080210ff */
[----:B---3--:R-:W-:Y:S05]  /*a250*/  @!P1 BRA `(.L_x_257) ;  /* 0xfffffffc00f09947 */ /* 0x008fea000383ffff */
[----:B------:R-:W-:Y:S05]  /*a260*/  BRA `(.L_x_258) ;  /* 0xffffffac00387947 */ /* 0x000fea000383ffff */
.L_x_97:
[----:B--2---:R-:W-:-:S07]  /*a270*/  MOV R4, UR40 ;  /* 0x0000002800047c02 */ /* 0x004fce0008000f00 */
.L_x_259:
[----:B--2---:R2:W3:Y:S02]  /*a280*/  SYNCS.PHASECHK.TRANS64.TRYWAIT P1, [R4+URZ+0x380], R5 ;  /* 0x00038005040075a7 */ /* 0x0044e400080211ff */
[----:B---3--:R-:W-:Y:S05]  /*a290*/  @!P1 NANOSLEEP.SYNCS 0x989680 ;  /* 0x009896800000995d */ /* 0x008fea0003900000 */
[----:B------:R-:W3:Y:S02]  /*a2a0*/  @!P1 SYNCS.PHASECHK.TRANS64 P1, [R4+URZ+0x380], R5 ;  /* 0x00038005040095a7 */ /* 0x000ee400080210ff */
[----:B---3--:R-:W-:Y:S05]  /*a2b0*/  @!P1 BRA `(.L_x_259) ;  /* 0xfffffffc00f09947 */ /* 0x008fea000383ffff */
[----:B------:R-:W-:Y:S05]  /*a2c0*/  BRA `(.L_x_260) ;  /* 0xffffffac00407947 */ /* 0x000fea000383ffff */
.L_x_105:
[----:B------:R-:W-:-:S07]  /*a2d0*/  MOV R0, UR7 ;  /* 0x0000000700007c02 */ /* 0x000fce0008000f00 */
.L_x_261:
[----:B--2---:R2:W3:Y:S02]  /*a2e0*/  SYNCS.PHASECHK.TRANS64.TRYWAIT P0, [R0+URZ+0x380], R5 ;  /* 0x00038005000075a7 */ /* 0x0044e400080011ff */
[----:B---3--:R-:W-:Y:S05]  /*a2f0*/  @!P0 NANOSLEEP.SYNCS 0x989680 ;  /* 0x009896800000895d */ /* 0x008fea0003900000 */
[----:B------:R-:W3:Y:S02]  /*a300*/  @!P0 SYNCS.PHASECHK.TRANS64 P0, [R0+URZ+0x380], R5 ;  /* 0x00038005000085a7 */ /* 0x000ee400080010ff */
[----:B---3--:R-:W-:Y:S05]  /*a310*/  @!P0 BRA `(.L_x_261) ;  /* 0xfffffffc00f08947 */ /* 0x008fea000383ffff */
[----:B------:R-:W-:Y:S05]  /*a320*/  BRA `(.L_x_262) ;  /* 0xffffffb000ac7947 */ /* 0x000fea000383ffff */
.L_x_106:
[----:B------:R-:W-:-:S07]  /*a330*/  MOV R5, UR9 ;  /* 0x0000000900057c02 */ /* 0x000fce0008000f00 */
.L_x_263:
[----:B--2---:R2:W3:Y:S02]  /*a340*/  SYNCS.PHASECHK.TRANS64.TRYWAIT P0, [R5+URZ+0x3a0], R0 ;  /* 0x0003a000050075a7 */ /* 0x0044e400080011ff */
[----:B---3--:R-:W-:Y:S05]  /*a350*/  @!P0 NANOSLEEP.SYNCS 0x989680 ;  /* 0x009896800000895d */ /* 0x008fea0003900000 */
[----:B------:R-:W3:Y:S02]  /*a360*/  @!P0 SYNCS.PHASECHK.TRANS64 P0, [R5+URZ+0x3a0], R0 ;  /* 0x0003a000050085a7 */ /* 0x000ee400080010ff */
[----:B---3--:R-:W-:Y:S05]  /*a370*/  @!P0 BRA `(.L_x_263) ;  /* 0xfffffffc00f08947 */ /* 0x008fea000383ffff */
[----:B------:R-:W-:Y:S05]  /*a380*/  BRA `(.L_x_264) ;  /* 0xffffffb000c87947 */ /* 0x000fea000383ffff */
.L_x_109:
[----:B--2---:R-:W-:Y:S07]  /*a390*/  MOV R0, UR8 ;  /* 0x0000000800007c02 */ /* 0x004fee0008000f00 */
.L_x_265:
[----:B--2---:R2:W3:Y:S02]  /*a3a0*/  SYNCS.PHASECHK.TRANS64.TRYWAIT P0, [R0+URZ], R5 ;  /* 0x00000005000075a7 */ /* 0x0044e400080011ff */
[----:B---3--:R-:W-:Y:S05]  /*a3b0*/  @!P0 NANOSLEEP.SYNCS 0x989680 ;  /* 0x009896800000895d */ /* 0x008fea0003900000 */
[----:B------:R-:W3:Y:S02]  /*a3c0*/  @!P0 SYNCS.PHASECHK.TRANS64 P0, [R0+URZ], R5 ;  /* 0x00000005000085a7 */ /* 0x000ee400080010ff */
[----:B---3--:R-:W-:Y:S05]  /*a3d0*/  @!P0 BRA `(.L_x_265) ;  /* 0xfffffffc00f08947 */ /* 0x008fea000383ffff */
[----:B------:R-:W-:Y:S05]  /*a3e0*/  BRA `(.L_x_108) ;  /* 0xffffffb000f87947 */ /* 0x000fea000383ffff */
.L_x_112:
[----:B------:R-:W-:-:S07]  /*a3f0*/  MOV R0, UR5 ;  /* 0x0000000500007c02 */ /* 0x000fce0008000f00 */
.L_x_266:
[----:B--2---:R2:W4:Y:S02]  /*a400*/  SYNCS.PHASECHK.TRANS64.TRYWAIT P0, [R0+URZ], R3 ;  /* 0x00000003000075a7 */ /* 0x00452400080011ff */
[----:B----4-:R-:W-:Y:S05]  /*a410*/  @!P0 NANOSLEEP.SYNCS 0x989680 ;  /* 0x009896800000895d */ /* 0x010fea0003900000 */
[----:B------:R-:W4:Y:S02]  /*a420*/  @!P0 SYNCS.PHASECHK.TRANS64 P0, [R0+URZ], R3 ;  /* 0x00000003000085a7 */ /* 0x000f2400080010ff */
[----:B----4-:R-:W-:Y:S05]  /*a430*/  @!P0 BRA `(.L_x_266) ;  /* 0xfffffffc00f08947 */ /* 0x010fea000383ffff */
[----:B------:R-:W-:Y:S05]  /*a440*/  BRA `(.L_x_267) ;  /* 0xffffffb400a07947 */ /* 0x000fea000383ffff */
.L_x_113:
[----:B------:R-:W-:-:S07]  /*a450*/  MOV R0, UR6 ;  /* 0x0000000600007c02 */ /* 0x000fce0008000f00 */
.L_x_268:
[----:B--2---:R2:W4:Y:S02]  /*a460*/  SYNCS.PHASECHK.TRANS64.TRYWAIT P0, [R0+URZ], R3 ;  /* 0x00000003000075a7 */ /* 0x00452400080011ff */
[----:B----4-:R-:W-:Y:S05]  /*a470*/  @!P0 NANOSLEEP.SYNCS 0x989680 ;  /* 0x009896800000895d */ /* 0x010fea0003900000 */
[----:B------:R-:W4:Y:S02]  /*a480*/  @!P0 SYNCS.PHASECHK.TRANS64 P0, [R0+URZ], R3 ;  /* 0x00000003000085a7 */ /* 0x000f2400080010ff */
[----:B----4-:R-:W-:Y:S05]  /*a490*/  @!P0 BRA `(.L_x_268) ;  /* 0xfffffffc00f08947 */ /* 0x010fea000383ffff */
[----:B------:R-:W-:Y:S05]  /*a4a0*/  BRA `(.L_x_269) ;  /* 0xffffffb400ac7947 */ /* 0x000fea000383ffff */
.L_x_118:
[----:B------:R-:W-:Y:S07]  /*a4b0*/  MOV R0, UR14 ;  /* 0x0000000e00007c02 */ /* 0x000fee0008000f00 */
.L_x_270:
[----:B---3--:R3:W1:Y:S02]  /*a4c0*/  SYNCS.PHASECHK.TRANS64.TRYWAIT P0, [R0+URZ+0x380], R3 ;  /* 0x00038003000075a7 */ /* 0x00866400080011ff */
[----:B-1----:R-:W-:Y:S05]  /*a4d0*/  @!P0 NANOSLEEP.SYNCS 0x989680 ;  /* 0x009896800000895d */ /* 0x002fea0003900000 */
[----:B------:R-:W1:Y:S02]  /*a4e0*/  @!P0 SYNCS.PHASECHK.TRANS64 P0, [R0+URZ+0x380], R3 ;  /* 0x00038003000085a7 */ /* 0x000e6400080010ff */
[----:B-1----:R-:W-:Y:S05]  /*a4f0*/  @!P0 BRA `(.L_x_270) ;  /* 0xfffffffc00f08947 */ /* 0x002fea000383ffff */
[----:B------:R-:W-:Y:S05]  /*a500*/  BRA `(.L_x_271) ;  /* 0xffffffb800d87947 */ /* 0x000fea000383ffff */
.L_x_121:
[----:B------:R-:W-:Y:S07]  /*a510*/  MOV R0, UR14 ;  /* 0x0000000e00007c02 */ /* 0x000fee0008000f00 */
.L_x_272:
[----:B--2---:R2:W3:Y:S02]  /*a520*/  SYNCS.PHASECHK.TRANS64.TRYWAIT P0, [R0+URZ+0x378], R3 ;  /* 0x00037803000075a7 */ /* 0x0044e400080011ff */
[----:B---3--:R-:W-:Y:S05]  /*a530*/  @!P0 NANOSLEEP.SYNCS 0x989680 ;  /* 0x009896800000895d */ /* 0x008fea0003900000 */
[----:B------:R-:W3:Y:S02]  /*a540*/  @!P0 SYNCS.PHASECHK.TRANS64 P0, [R0+URZ+0x378], R3 ;  /* 0x00037803000085a7 */ /* 0x000ee400080010ff */
[----:B---3--:R-:W-:Y:S05]  /*a550*/  @!P0 BRA `(.L_x_272) ;  /* 0xfffffffc00f08947 */ /* 0x008fea000383ffff */
[----:B------:R-:W-:Y:S05]  /*a560*/  BRA `(.L_x_120) ;  /* 0xffffffbc00cc7947 */ /* 0x000fea000383ffff */
.L_x_124:
[----:B------:R-:W-:Y:S07]  /*a570*/  MOV R0, UR14 ;  /* 0x0000000e00007c02 */ /* 0x000fee0008000f00 */
.L_x_273:
[----:B-1----:R1:W2:Y:S02]  /*a580*/  SYNCS.PHASECHK.TRANS64.TRYWAIT P2, [R0+URZ+0x368], R29 ;  /* 0x0003681d000075a7 */ /* 0x0022a400080411ff */
[----:B--2---:R-:W-:Y:S05]  /*a590*/  @!P2 NANOSLEEP.SYNCS 0x989680 ;  /* 0x009896800000a95d */ /* 0x004fea0003900000 */
[----:B------:R-:W2:Y:S02]  /*a5a0*/  @!P2 SYNCS.PHASECHK.TRANS64 P2, [R0+URZ+0x368], R29 ;  /* 0x0003681d0000a5a7 */ /* 0x000ea400080410ff */
[----:B--2---:R-:W-:Y:S05]  /*a5b0*/  @!P2 BRA `(.L_x_273) ;  /* 0xfffffffc00f0a947 */ /* 0x004fea000383ffff */
[----:B------:R-:W-:Y:S05]  /*a5c0*/  BRA `(.L_x_274) ;  /* 0xffffffc000a87947 */ /* 0x000fea000383ffff */
.L_x_129:
[----:B------:R-:W-:Y:S07]  /*a5d0*/  MOV R0, UR43 ;  /* 0x0000002b00007c02 */ /* 0x000fee0008000f00 */
.L_x_275:
[----:B--2---:R2:W4:Y:S02]  /*a5e0*/  SYNCS.PHASECHK.TRANS64.TRYWAIT P0, [R0+URZ+0x380], R3 ;  /* 0x00038003000075a7 */ /* 0x00452400080011ff */
[----:B----4-:R-:W-:Y:S05]  /*a5f0*/  @!P0 NANOSLEEP.SYNCS 0x989680 ;  /* 0x009896800000895d */ /* 0x010fea0003900000 */
[----:B------:R-:W4:Y:S02]  /*a600*/  @!P0 SYNCS.PHASECHK.TRANS64 P0, [R0+URZ+0x380], R3 ;  /* 0x00038003000085a7 */ /* 0x000f2400080010ff */
[----:B----4-:R-:W-:Y:S05]  /*a610*/  @!P0 BRA `(.L_x_275) ;  /* 0xfffffffc00f08947 */ /* 0x010fea000383ffff */
[----:B------:R-:W-:Y:S05]  /*a620*/  BRA `(.L_x_276) ;  /* 0xffffffc800747947 */ /* 0x000fea000383ffff */
.L_x_140:
[----:B-1----:R-:W-:Y:S04]  /*a630*/  MOV R0, UR43 ;  /* 0x0000002b00007c02 */ /* 0x002fe80008000f00 */
[----:B------:R1:W2:Y:S03]  /*a640*/  SYNCS.PHASECHK.TRANS64.TRYWAIT P1, [R0+URZ+0x360], R5 ;  /* 0x00036005000075a7 */ /* 0x0002a600080211ff */
[----:B--2---:R-:W-:Y:S05]  /*a650*/  @!P1 NANOSLEEP.SYNCS 0x989680 ;  /* 0x009896800000995d */ /* 0x004fea0003900000 */
[----:B------:R-:W2:Y:S02]  /*a660*/  @!P1 SYNCS.PHASECHK.TRANS64 P1, [R0+URZ+0x360], R5 ;  /* 0x00036005000095a7 */ /* 0x000ea400080210ff */
[----:B--2---:R-:W-:Y:S05]  /*a670*/  @!P1 BRA `(.L_x_140) ;  /* 0xfffffffc00ec9947 */ /* 0x004fea000383ffff */
[----:B------:R-:W-:Y:S05]  /*a680*/  BRA `(.L_x_139) ;  /* 0xffffffd400c87947 */ /* 0x000fea000383ffff */
.L_x_142:
[----:B------:R1:W1:Y:S02]  /*a690*/  SYNCS.PHASECHK.TRANS64.TRYWAIT P1, [R92+URZ+0x390], R3 ;  /* 0x000390035c0075a7 */ /* 0x00026400080211ff */
[----:B-1----:R-:W-:Y:S05]  /*a6a0*/  @!P1 NANOSLEEP.SYNCS 0x989680 ;  /* 0x009896800000995d */ /* 0x002fea0003900000 */
[----:B------:R-:W1:Y:S02]  /*a6b0*/  @!P1 SYNCS.PHASECHK.TRANS64 P1, [R92+URZ+0x390], R3 ;  /* 0x000390035c0095a7 */ /* 0x000e6400080210ff */
[----:B-1----:R-:W-:Y:S05]  /*a6c0*/  @!P1 BRA `(.L_x_142) ;  /* 0xfffffffc00f09947 */ /* 0x002fea000383ffff */
[----:B------:R-:W-:Y:S05]  /*a6d0*/  BRA `(.L_x_141) ;  /* 0xffffffd800047947 */ /* 0x000fea000383ffff */
        .weak           $__internal_0_$__cuda_sm10x_tcgen05_guardrail_trap_col_being_dealloced_not_returned_by_alloc
        .type           $__internal_0_$__cuda_sm10x_tcgen05_guardrail_trap_col_being_dealloced_not_returned_by_alloc,@function
        .size           $__internal_0_$__cuda_sm10x_tcgen05_guardrail_trap_col_being_dealloced_not_returned_by_alloc,($__internal_1_$__cuda_sm10x_tcgen05_guardrail_trap_phase_invalid_during_alloc - $__internal_0_$__cuda_sm10x_tcgen05_guardrail_trap_col_being_dealloced_not_returned_by_alloc)
$__internal_0_$__cuda_sm10x_tcgen05_guardrail_trap_col_being_dealloced_not_returned_by_alloc:
[----:B------:R-:W-:Y:S05]  /*a6e0*/  BPT.TRAP 0x1 ;  /* 0x000000040000795c */ /* 0x000fea0000300000 */
[----:B------:R-:W-:-:S04]  /*a6f0*/  HFMA2 R3, -RZ, RZ, 0, 0 ;  /* 0x00000000ff037431 */ /* 0x000fc800000001ff */
[----:B------:R-:W-:Y:S05]  /*a700*/  RET.REL.NODEC R2 `(_ZN7cutlass13device_kernelINS_4conv6kernel13ConvUniversalINS1_16ConvProblemShapeILNS1_8OperatorE2ELi2EEENS1_10collective14CollectiveConvINS1_47MainloopSm100TmaUmmaWarpSpecializedImplicitGemmILS5_2ELi54ELi2ELi1ELi2EN4cute5tupleIJNSA_1CILi2EEENSC_ILi1EEESE_EEEEENSB_IJNSC_ILi64EEENSB_IJSH_EEENSB_IJNSC_ILi32EEEEEEEEENS_12float_e4m3_tESM_NSA_8TiledMMAINSA_8MMA_AtomIJNSA_10MMA_TraitsINSA_19SM100_MMA_F8F6F4_SSEJSM_SM_fSH_SH_NSA_17integral_constantINSA_4UMMA5MajorELST_1EEESU_NSR_INSS_7ScaleInELSV_0EEESW_EEEEEENSA_6LayoutINSB_IJSE_SE_SE_EEENSB_IJNSC_ILi0EEES11_S11_EEEEENSB_IJNSA_10UnderscoreES14_S14_EEEEENS7_6detail27Sm100ImplicitGemmTileTraitsINSA_13SM90_TMA_LOADENSA_14ComposedLayoutINSA_7SwizzleILi2ELi4ELi3EEENSA_18smem_ptr_flag_bitsILi8EEENSZ_INSB_IJSH_NSC_ILi8EEEEEENSB_IJSE_SH_EEEEEEEvEENS18_INSA_30SM90_TMA_LOAD_IM2COL_MULTICASTES1J_vEEEENS_8epilogue10collective18CollectiveEpilogueINS1O_23Sm100TmaWarpSpecializedILi1ELi1ELi32ELb0ELb0EEEJSL_NSB_IJNSZ_ISH_SE_EES1T_EEESM_NSB_IJlNSB_IJSE_llEEES11_EEESM_S1W_NS1O_6fusion15FusionCallbacksIS1S_NS1X_17LinearCombinationISM_fSM_fLNS_15FloatRoundStyleE2EEESL_S1U_JEEENSA_5SM1004TMEM4LOAD26SM100_TMEM_LOAD_16dp32b32xES19_NS1A_IS1C_S1E_NSZ_INSB_IJS1F_SH_EEENSB_IJSH_SE_EEEEEEENSA_39AutoVectorizingCopyWithAssumedAlignmentILi128EEENSA_14SM90_TMA_STOREES2A_S2C_S2C_EEEvvEEEEvNT_6ParamsE) ;  /* 0xffffff58023c7950 */ /* 0x000fea0003c3ffff */
        .weak           $__internal_1_$__cuda_sm10x_tcgen05_guardrail_trap_phase_invalid_during_alloc
        .type           $__internal_1_$__cuda_sm10x_tcgen05_guardrail_trap_phase_invalid_during_alloc,@function
        .size           $__internal_1_$__cuda_sm10x_tcgen05_guardrail_trap_phase_invalid_during_alloc,($__internal_2_$__cuda_sm10x_tcgen05_guardrail_trap_unallocated_columns_being_dealloced - $__internal_1_$__cuda_sm10x_tcgen05_guardrail_trap_phase_invalid_during_alloc)
$__internal_1_$__cuda_sm10x_tcgen05_guardrail_trap_phase_invalid_during_alloc:
[----:B------:R-:W-:Y:S05]  /*a710*/  BPT.TRAP 0x1 ;  /* 0x000000040000795c */ /* 0x000fea0000300000 */
[----:B------:R-:W-:-:S04]  /*a720*/  MOV R3, 0x0 ;  /* 0x0000000000037802 */ /* 0x000fc80000000f00 */
[----:B------:R-:W-:Y:S05]  /*a730*/  RET.REL.NODEC R2 `(_ZN7cutlass13device_kernelINS_4conv6kernel13ConvUniversalINS1_16ConvProblemShapeILNS1_8OperatorE2ELi2EEENS1_10collective14CollectiveConvINS1_47MainloopSm100TmaUmmaWarpSpecializedImplicitGemmILS5_2ELi54ELi2ELi1ELi2EN4cute5tupleIJNSA_1CILi2EEENSC_ILi1EEESE_EEEEENSB_IJNSC_ILi64EEENSB_IJSH_EEENSB_IJNSC_ILi32EEEEEEEEENS_12float_e4m3_tESM_NSA_8TiledMMAINSA_8MMA_AtomIJNSA_10MMA_TraitsINSA_19SM100_MMA_F8F6F4_SSEJSM_SM_fSH_SH_NSA_17integral_constantINSA_4UMMA5MajorELST_1EEESU_NSR_INSS_7ScaleInELSV_0EEESW_EEEEEENSA_6LayoutINSB_IJSE_SE_SE_EEENSB_IJNSC_ILi0EEES11_S11_EEEEENSB_IJNSA_10UnderscoreES14_S14_EEEEENS7_6detail27Sm100ImplicitGemmTileTraitsINSA_13SM90_TMA_LOADENSA_14ComposedLayoutINSA_7SwizzleILi2ELi4ELi3EEENSA_18smem_ptr_flag_bitsILi8EEENSZ_INSB_IJSH_NSC_ILi8EEEEEENSB_IJSE_SH_EEEEEEEvEENS18_INSA_30SM90_TMA_LOAD_IM2COL_MULTICASTES1J_vEEEENS_8epilogue10collective18CollectiveEpilogueINS1O_23Sm100TmaWarpSpecializedILi1ELi1ELi32ELb0ELb0EEEJSL_NSB_IJNSZ_ISH_SE_EES1T_EEESM_NSB_IJlNSB_IJSE_llEEES11_EEESM_S1W_NS1O_6fusion15FusionCallbacksIS1S_NS1X_17LinearCombinationISM_fSM_fLNS_15FloatRoundStyleE2EEESL_S1U_JEEENSA_5SM1004TMEM4LOAD26SM100_TMEM_LOAD_16dp32b32xES19_NS1A_IS1C_S1E_NSZ_INSB_IJS1F_SH_EEENSB_IJSH_SE_EEEEEEENSA_39AutoVectorizingCopyWithAssumedAlignmentILi128EEENSA_14SM90_TMA_STOREES2A_S2C_S2C_EEEvvEEEEvNT_6ParamsE) ;  /* 0xffffff5802307950 */ /* 0x000fea0003c3ffff */
        .weak           $__internal_2_$__cuda_sm10x_tcgen05_guardrail_trap_unallocated_columns_being_dealloced
        .type           $__internal_2_$__cuda_sm10x_tcgen05_guardrail_trap_unallocated_columns_being_dealloced,@function
        .size           $__internal_2_$__cuda_sm10x_tcgen05_guardrail_trap_unallocated_columns_being_dealloced,(.L_x_278 - $__internal_2_$__cuda_sm10x_tcgen05_guardrail_trap_unallocated_columns_being_dealloced)
$__internal_2_$__cuda_sm10x_tcgen05_guardrail_trap_unallocated_columns_being_dealloced:
[----:B------:R-:W-:Y:S05]  /*a740*/  BPT.TRAP 0x1 ;  /* 0x000000040000795c */ /* 0x000fea0000300000 */
[----:B------:R-:W-:-:S04]  /*a750*/  HFMA2 R3, -RZ, RZ, 0, 0 ;  /* 0x00000000ff037431 */ /* 0x000fc800000001ff */
[----:B------:R-:W-:Y:S05]  /*a760*/  RET.REL.NODEC R2 `(_ZN7cutlass13device_kernelINS_4conv6kernel13ConvUniversalINS1_16ConvProblemShapeILNS1_8OperatorE2ELi2EEENS1_10collective14CollectiveConvINS1_47MainloopSm100TmaUmmaWarpSpecializedImplicitGemmILS5_2ELi54ELi2ELi1ELi2EN4cute5tupleIJNSA_1CILi2EEENSC_ILi1EEESE_EEEEENSB_IJNSC_ILi64EEENSB_IJSH_EEENSB_IJNSC_ILi32EEEEEEEEENS_12float_e4m3_tESM_NSA_8TiledMMAINSA_8MMA_AtomIJNSA_10MMA_TraitsINSA_19SM100_MMA_F8F6F4_SSEJSM_SM_fSH_SH_NSA_17integral_constantINSA_4UMMA5MajorELST_1EEESU_NSR_INSS_7ScaleInELSV_0EEESW_EEEEEENSA_6LayoutINSB_IJSE_SE_SE_EEENSB_IJNSC_ILi0EEES11_S11_EEEEENSB_IJNSA_10UnderscoreES14_S14_EEEEENS7_6detail27Sm100ImplicitGemmTileTraitsINSA_13SM90_TMA_LOADENSA_14ComposedLayoutINSA_7SwizzleILi2ELi4ELi3EEENSA_18smem_ptr_flag_bitsILi8EEENSZ_INSB_IJSH_NSC_ILi8EEEEEENSB_IJSE_SH_EEEEEEEvEENS18_INSA_30SM90_TMA_LOAD_IM2COL_MULTICASTES1J_vEEEENS_8epilogue10collective18CollectiveEpilogueINS1O_23Sm100TmaWarpSpecializedILi1ELi1ELi32ELb0ELb0EEEJSL_NSB_IJNSZ_ISH_SE_EES1T_EEESM_NSB_IJlNSB_IJSE_llEEES11_EEESM_S1W_NS1O_6fusion15FusionCallbacksIS1S_NS1X_17LinearCombinationISM_fSM_fLNS_15FloatRoundStyleE2EEESL_S1U_JEEENSA_5SM1004TMEM4LOAD26SM100_TMEM_LOAD_16dp32b32xES19_NS1A_IS1C_S1E_NSZ_INSB_IJS1F_SH_EEENSB_IJSH_SE_EEEEEEENSA_39AutoVectorizingCopyWithAssumedAlignmentILi128EEENSA_14SM90_TMA_STOREES2A_S2C_S2C_EEEvvEEEEvNT_6ParamsE) ;  /* 0xffffff5802247950 */ /* 0x000fea0003c3ffff */
.L_x_277:
[----:B------:R-:W-:-:S00]  /*a770*/  BRA `(.L_x_277) ;  /* 0xfffffffc00fc7947 */ /* 0x000fc0000383ffff */
[----:B------:R-:W-:-:S00]  /*a780*/  NOP ;  /* 0x0000000000007918 */ /* 0x000fc00000000000 */
[----:B------:R-:W-:-:S00]  /*a790*/  NOP ;  /* 0x0000000000007918 */ /* 0x000fc00000000000 */
[----:B------:R-:W-:-:S00]  /*a7a0*/  NOP ;  /* 0x0000000000007918 */ /* 0x000fc00000000000 */
[----:B------:R-:W-:-:S00]  /*a7b0*/  NOP ;  /* 0x0000000000007918 */ /* 0x000fc00000000000 */
[----:B------:R-:W-:-:S00]  /*a7c0*/  NOP ;  /* 0x0000000000007918 */ /* 0x000fc00000000000 */
[----:B------:R-:W-:-:S00]  /*a7d0*/  NOP ;  /* 0x0000000000007918 */ /* 0x000fc00000000000 */
[----:B------:R-:W-:-:S00]  /*a7e0*/  NOP ;  /* 0x0000000000007918 */ /* 0x000fc00000000000 */
[----:B------:R-:W-:-:S00]  /*a7f0*/  NOP ;  /* 0x0000000000007918 */ /* 0x000fc00000000000 */
.L_x_278:


//--------------------- .nv.global.init           --------------------------
	.section	.nv.global.init,"aw",@progbits
.nv.global.init:
	.type		$str$29,@object
	.size		$str$29,($str$30 - $str$29)
$str$29:
        /*0000*/ 	.byte	0x28, 0x61, 0x64, 0x64, 0x72, 0x65, 0x73, 0x73, 0x20, 0x26, 0x20, 0x6d, 0x61, 0x73, 0x6b, 0x29
        /*0010*/ 	.byte	0x20, 0x3d, 0x3d, 0x20, 0x30, 0x00
	.type		$str$30,@object
	.size		$str$30,($str$28 - $str$30)
$str$30:
        /*0016*/ 	.byte	0x2f, 0x74, 0x6d, 0x70, 0x2f, 0x63, 0x75, 0x74, 0x6c, 0x61, 0x73, 0x73, 0x5f, 0x73, 0x77, 0x65
        /*0026*/ 	.byte	0x65, 0x70, 0x5f, 0x73, 0x72, 0x63, 0x2f, 0x69, 0x6e, 0x63, 0x6c, 0x75, 0x64, 0x65, 0x2f, 0x63
        /*0036*/ 	.byte	0x75, 0x74, 0x65, 0x2f, 0x70, 0x6f, 0x69, 0x6e, 0x74, 0x65, 0x72, 0x5f, 0x66, 0x6c, 0x61, 0x67
        /*0046*/ 	.byte	0x67, 0x65, 0x64, 0x2e, 0x68, 0x70, 0x70, 0x00
	.type		$str$28,@object
	.size		$str$28,($str$27 - $str$28)
$str$28:
        /*004e*/ 	.byte	0x2f, 0x74, 0x6d, 0x70, 0x2f, 0x63, 0x75, 0x74, 0x6c, 0x61, 0x73, 0x73, 0x5f, 0x73, 0x77, 0x65
        /*005e*/ 	.byte	0x65, 0x70, 0x5f, 0x73, 0x72, 0x63, 0x2f, 0x69, 0x6e, 0x63, 0x6c, 0x75, 0x64, 0x65, 0x2f, 0x63
        /*006e*/ 	.byte	0x75, 0x74, 0x65, 0x2f, 0x61, 0x74, 0x6f, 0x6d, 0x2f, 0x63, 0x6f, 0x70, 0x79, 0x5f, 0x74, 0x72
        /*007e*/ 	.byte	0x61, 0x69, 0x74, 0x73, 0x5f, 0x73, 0x6d, 0x31, 0x30, 0x30, 0x2e, 0x68, 0x70, 0x70, 0x00
	.type		$str$27,@object
	.size		$str$27,(__unnamed_1 - $str$27)
$str$27:
        /*008d*/ 	.byte	0x28, 0x28, 0x75, 0x69, 0x6e, 0x74, 0x33, 0x32, 0x5f, 0x74, 0x28, 0x74, 0x68, 0x72, 0x65, 0x61
        /*009d*/ 	.byte	0x64, 0x49, 0x64, 0x78, 0x2e, 0x78, 0x29, 0x20, 0x2f, 0x20, 0x33, 0x32, 0x29, 0x20, 0x25, 0x20
        /*00ad*/ 	.byte	0x34, 0x29, 0x20, 0x3d, 0x3d, 0x20, 0x28, 0x28, 0x28, 0x74, 0x6d, 0x65, 0x6d, 0x5f, 0x61, 0x64
        /*00bd*/ 	.byte	0x64, 0x72, 0x20, 0x3e, 0x3e, 0x20, 0x31, 0x36, 0x29, 0x20, 0x2f, 0x20, 0x33, 0x32, 0x29, 0x20
        /*00cd*/ 	.byte	0x25, 0x20, 0x34, 0x29, 0x00
	.type		__unnamed_1,@object
	.size		__unnamed_1,(__unnamed_2 - __unnamed_1)
__unnamed_1:
        /*00d2*/ 	.byte	0x61, 0x75, 0x74, 0x6f, 0x20, 0x63, 0x75, 0x74, 0x65, 0x3a, 0x3a, 0x61, 0x73, 0x5f, 0x70, 0x6f
        /* <DEDUP_REMOVED lines=24> */
        /*0262*/ 	.byte	0x3c, 0x34, 0x30, 0x39, 0x36, 0x3e, 0x3e, 0x3e, 0x3e, 0x5d, 0x00
	.type		__unnamed_2,@object
	.size		__unnamed_2,(.L_2 - __unnamed_2)
__unnamed_2:
        /* <DEDUP_REMOVED lines=40> */
        /*04ed*/ 	.byte	0x74, 0x65, 0x3a, 0x3a, 0x43, 0x3c, 0x30, 0x3e, 0x3e, 0x3e, 0x3e, 0x5d, 0x00
.L_2:


//--------------------- .nv.shared._ZN7cutlass13device_kernelINS_4conv6kernel13ConvUniversalINS1_16ConvProblemShapeILNS1_8OperatorE2ELi2EEENS1_10collective14CollectiveConvINS1_47MainloopSm100TmaUmmaWarpSpecializedImplicitGemmILS5_2ELi54ELi2ELi1ELi2EN4cute5tupleIJNSA_1CILi2EEENSC_ILi1EEESE_EEEEENSB_IJNSC_ILi64EEENSB_IJSH_EEENSB_IJNSC_ILi32EEEEEEEEENS_12float_e4m3_tESM_NSA_8TiledMMAINSA_8MMA_AtomIJNSA_10MMA_TraitsINSA_19SM100_MMA_F8F6F4_SSEJSM_SM_fSH_SH_NSA_17integral_constantINSA_4UMMA5MajorELST_1EEESU_NSR_INSS_7ScaleInELSV_0EEESW_EEEEEENSA_6LayoutINSB_IJSE_SE_SE_EEENSB_IJNSC_ILi0EEES11_S11_EEEEENSB_IJNSA_10UnderscoreES14_S14_EEEEENS7_6detail27Sm100ImplicitGemmTileTraitsINSA_13SM90_TMA_LOADENSA_14ComposedLayoutINSA_7SwizzleILi2ELi4ELi3EEENSA_18smem_ptr_flag_bitsILi8EEENSZ_INSB_IJSH_NSC_ILi8EEEEEENSB_IJSE_SH_EEEEEEEvEENS18_INSA_30SM90_TMA_LOAD_IM2COL_MULTICASTES1J_vEEEENS_8epilogue10collective18CollectiveEpilogueINS1O_23Sm100TmaWarpSpecializedILi1ELi1ELi32ELb0ELb0EEEJSL_NSB_IJNSZ_ISH_SE_EES1T_EEESM_NSB_IJlNSB_IJSE_llEEES11_EEESM_S1W_NS1O_6fusion15FusionCallbacksIS1S_NS1X_17LinearCombinationISM_fSM_fLNS_15FloatRoundStyleE2EEESL_S1U_JEEENSA_5SM1004TMEM4LOAD26SM100_TMEM_LOAD_16dp32b32xES19_NS1A_IS1C_S1E_NSZ_INSB_IJS1F_SH_EEENSB_IJSH_SE_EEEEEEENSA_39AutoVectorizingCopyWithAssumedAlignmentILi128EEENSA_14SM90_TMA_STOREES2A_S2C_S2C_EEEvvEEEEvNT_6ParamsE --------------------------
	.section	.nv.shared._ZN7cutlass13device_kernelINS_4conv6kernel13ConvUniversalINS1_16ConvProblemShapeILNS1_8OperatorE2ELi2EEENS1_10collective14CollectiveConvINS1_47MainloopSm100TmaUmmaWarpSpecializedImplicitGemmILS5_2ELi54ELi2ELi1ELi2EN4cute5tupleIJNSA_1CILi2EEENSC_ILi1EEESE_EEEEENSB_IJNSC_ILi64EEENSB_IJSH_EEENSB_IJNSC_ILi32EEEEEEEEENS_12float_e4m3_tESM_NSA_8TiledMMAINSA_8MMA_AtomIJNSA_10MMA_TraitsINSA_19SM100_MMA_F8F6F4_SSEJSM_SM_fSH_SH_NSA_17integral_constantINSA_4UMMA5MajorELST_1EEESU_NSR_INSS_7ScaleInELSV_0EEESW_EEEEEENSA_6LayoutINSB_IJSE_SE_SE_EEENSB_IJNSC_ILi0EEES11_S11_EEEEENSB_IJNSA_10UnderscoreES14_S14_EEEEENS7_6detail27Sm100ImplicitGemmTileTraitsINSA_13SM90_TMA_LOADENSA_14ComposedLayoutINSA_7SwizzleILi2ELi4ELi3EEENSA_18smem_ptr_flag_bitsILi8EEENSZ_INSB_IJSH_NSC_ILi8EEEEEENSB_IJSE_SH_EEEEEEEvEENS18_INSA_30SM90_TMA_LOAD_IM2COL_MULTICASTES1J_vEEEENS_8epilogue10collective18CollectiveEpilogueINS1O_23Sm100TmaWarpSpecializedILi1ELi1ELi32ELb0ELb0EEEJSL_NSB_IJNSZ_ISH_SE_EES1T_EEESM_NSB_IJlNSB_IJSE_llEEES11_EEESM_S1W_NS1O_6fusion15FusionCallbacksIS1S_NS1X_17LinearCombinationISM_fSM_fLNS_15FloatRoundStyleE2EEESL_S1U_JEEENSA_5SM1004TMEM4LOAD26SM100_TMEM_LOAD_16dp32b32xES19_NS1A_IS1C_S1E_NSZ_INSB_IJS1F_SH_EEENSB_IJSH_SE_EEEEEEENSA_39AutoVectorizingCopyWithAssumedAlignmentILi128EEENSA_14SM90_TMA_STOREES2A_S2C_S2C_EEEvvEEEEvNT_6ParamsE,"aw",@nobits
	.sectionflags	@""
	.align	16
	.zero		1024


//--------------------- .nv.shared.reserved.0     --------------------------
	.section	.nv.shared.reserved.0,"aw",@nobits
	.weak		__nv_reservedSMEM_offset_0_alias
	.size		__nv_reservedSMEM_offset_0_alias, 0, 64
	.other		__nv_reservedSMEM_offset_0_alias,@"STO_CUDA_RESERVED_SHARED STV_DEFAULT"
__nv_reservedSMEM_offset_0_alias:
	.zero		0
.nv.shared.reserved.0:
	.zero		64
	.weak		__nv_reservedSMEM_tcgen05_partition
	.type		__nv_reservedSMEM_tcgen05_partition,@object
	.size		__nv_reservedSMEM_tcgen05_partition,(.L_0 - __nv_reservedSMEM_tcgen05_partition)
__nv_reservedSMEM_tcgen05_partition:
	.zero		32
.L_0:


//--------------------- .nv.global                --------------------------
	.section	.nv.global,"aw",@nobits
.nv.global:
	.type		_ZN39_INTERNAL_e1156bb1_4_k_cu_902a6879_29054cute1_E,@object
	.size		_ZN39_INTERNAL_e1156bb1_4_k_cu_902a6879_29054cute1_E,(_ZN39_INTERNAL_e1156bb1_4_k_cu_902a6879_29054cuda3std3__45__cpo6cbeginE - _ZN39_INTERNAL_e1156bb1_4_k_cu_902a6879_29054cute1_E)
_ZN39_INTERNAL_e1156bb1_4_k_cu_902a6879_29054cute1_E:
	.zero		1
	.type		_ZN39_INTERNAL_e1156bb1_4_k_cu_902a6879_29054cuda3std3__45__cpo6cbeginE,@object
	.size		_ZN39_INTERNAL_e1156bb1_4_k_cu_902a6879_29054cuda3std3__45__cpo6cbeginE,(_ZN39_INTERNAL_e1156bb1_4_k_cu_902a6879_29054cuda3std3__48in_placeE - _ZN39_INTERNAL_e1156bb1_4_k_cu_902a6879_29054cuda3std3__45__cpo6cbeginE)
_ZN39_INTERNAL_e1156bb1_4_k_cu_902a6879_29054cuda3std3__45__cpo6cbeginE:
	.zero		1
	.type		_ZN39_INTERNAL_e1156bb1_4_k_cu_902a6879_29054cuda3std3__48in_placeE,@object
	.size		_ZN39_INTERNAL_e1156bb1_4_k_cu_902a6879_29054cuda3std3__48in_placeE,(_ZN39_INTERNAL_e1156bb1_4_k_cu_902a6879_29054cuda3std6ranges3__45__cpo9iter_moveE - _ZN39_INTERNAL_e1156bb1_4_k_cu_902a6879_29054cuda3std3__48in_placeE)
_ZN39_INTERNAL_e1156bb1_4_k_cu_902a6879_29054cuda3std3__48in_placeE:
	.zero		1
	.type		_ZN39_INTERNAL_e1156bb1_4_k_cu_902a6879_29054cuda3std6ranges3__45__cpo9iter_moveE,@object
	.size		_ZN39_INTERNAL_e1156bb1_4_k_cu_902a6879_29054cuda3std6ranges3__45__cpo9iter_moveE,(_ZN39_INTERNAL_e1156bb1_4_k_cu_902a6879_29054cuda3std3__45__cpo5beginE - _ZN39_INTERNAL_e1156bb1_4_k_cu_902a6879_29054cuda3std6ranges3__45__cpo9iter_moveE)
_ZN39_INTERNAL_e1156bb1_4_k_cu_902a6879_29054cuda3std6ranges3__45__cpo9iter_moveE:
	.zero		1
	.type		_ZN39_INTERNAL_e1156bb1_4_k_cu_902a6879_29054cuda3std3__45__cpo5beginE,@object
	.size		_ZN39_INTERNAL_e1156bb1_4_k_cu_902a6879_29054cuda3std3__45__cpo5beginE,(_ZN39_INTERNAL_e1156bb1_4_k_cu_902a6879_29054cuda3std3__441_GLOBAL__N__e1156bb1_4_k_cu_902a6879_29056ignoreE - _ZN39_INTERNAL_e1156bb1_4_k_cu_902a6879_29054cuda3std3__45__cpo5beginE)
_ZN39_INTERNAL_e1156bb1_4_k_cu_902a6879_29054cuda3std3__45__cpo5beginE:
	.zero		1
	.type		_ZN39_INTERNAL_e1156bb1_4_k_cu_902a6879_29054cuda3std3__441_GLOBAL__N__e1156bb1_4_k_cu_902a6879_29056ignoreE,@object
	.size		_ZN39_INTERNAL_e1156bb1_4_k_cu_902a6879_29054cuda3std3__441_GLOBAL__N__e1156bb1_4_k_cu_902a6879_29056ignoreE,(_ZN39_INTERNAL_e1156bb1_4_k_cu_902a6879_29054cute7productE - _ZN39_INTERNAL_e1156bb1_4_k_cu_902a6879_29054cuda3std3__441_GLOBAL__N__e1156bb1_4_k_cu_902a6879_29056ignoreE)
_ZN39_INTERNAL_e1156bb1_4_k_cu_902a6879_29054cuda3std3__441_GLOBAL__N__e1156bb1_4_k_cu_902a6879_29056ignoreE:
	.zero		1
	.type		_ZN39_INTERNAL_e1156bb1_4_k_cu_902a6879_29054cute7productE,@object
	.size		_ZN39_INTERNAL_e1156bb1_4_k_cu_902a6879_29054cute7productE,(_ZN39_INTERNAL_e1156bb1_4_k_cu_902a6879_29054cuda3std3__45__cpo3endE - _ZN39_INTERNAL_e1156bb1_4_k_cu_902a6879_29054cute7productE)
_ZN39_INTERNAL_e1156bb1_4_k_cu_902a6879_29054cute7productE:
	.zero		1
	.type		_ZN39_INTERNAL_e1156bb1_4_k_cu_902a6879_29054cuda3std3__45__cpo3endE,@object
	.size		_ZN39_INTERNAL_e1156bb1_4_k_cu_902a6879_29054cuda3std3__45__cpo3endE,(_ZN39_INTERNAL_e1156bb1_4_k_cu_902a6879_29054cuda3std3__419piecewise_constructE - _ZN39_INTERNAL_e1156bb1_4_k_cu_902a6879_29054cuda3std3__45__cpo3endE)
_ZN39_INTERNAL_e1156bb1_4_k_cu_902a6879_29054cuda3std3__45__cpo3endE:
	.zero		1
	.type		_ZN39_INTERNAL_e1156bb1_4_k_cu_902a6879_29054cuda3std3__419piecewise_constructE,@object
	.size		_ZN39_INTERNAL_e1156bb1_4_k_cu_902a6879_29054cuda3std3__419piecewise_constructE,(_ZN39_INTERNAL_e1156bb1_4_k_cu_902a6879_29054cuda3std3__45__cpo4cendE - _ZN39_INTERNAL_e1156bb1_4_k_cu_902a6879_29054cuda3std3__419piecewise_constructE)
_ZN39_INTERNAL_e1156bb1_4_k_cu_902a6879_29054cuda3std3__419piecewise_constructE:
	.zero		1
	.type		_ZN39_INTERNAL_e1156bb1_4_k_cu_902a6879_29054cuda3std3__45__cpo4cendE,@object
	.size		_ZN39_INTERNAL_e1156bb1_4_k_cu_902a6879_29054cuda3std3__45__cpo4cendE,(_ZN39_INTERNAL_e1156bb1_4_k_cu_902a6879_29054cuda3std6ranges3__45__cpo4swapE - _ZN39_INTERNAL_e1156bb1_4_k_cu_902a6879_29054cuda3std3__45__cpo4cendE)
_ZN39_INTERNAL_e1156bb1_4_k_cu_902a6879_29054cuda3std3__45__cpo4cendE:
	.zero		1
	.type		_ZN39_INTERNAL_e1156bb1_4_k_cu_902a6879_29054cuda3std6ranges3__45__cpo4swapE,@object
	.size		_ZN39_INTERNAL_e1156bb1_4_k_cu_902a6879_29054cuda3std6ranges3__45__cpo4swapE,(.L_10 - _ZN39_INTERNAL_e1156bb1_4_k_cu_902a6879_29054cuda3std6ranges3__45__cpo4swapE)
_ZN39_INTERNAL_e1156bb1_4_k_cu_902a6879_29054cuda3std6ranges3__45__cpo4swapE:
	.zero		1
.L_10:


//--------------------- .nv.constant0._ZN7cutlass13device_kernelINS_4conv6kernel13ConvUniversalINS1_16ConvProblemShapeILNS1_8OperatorE2ELi2EEENS1_10collective14CollectiveConvINS1_47MainloopSm100TmaUmmaWarpSpecializedImplicitGemmILS5_2ELi54ELi2ELi1ELi2EN4cute5tupleIJNSA_1CILi2EEENSC_ILi1EEESE_EEEEENSB_IJNSC_ILi64EEENSB_IJSH_EEENSB_IJNSC_ILi32EEEEEEEEENS_12float_e4m3_tESM_NSA_8TiledMMAINSA_8MMA_AtomIJNSA_10MMA_TraitsINSA_19SM100_MMA_F8F6F4_SSEJSM_SM_fSH_SH_NSA_17integral_constantINSA_4UMMA5MajorELST_1EEESU_NSR_INSS_7ScaleInELSV_0EEESW_EEEEEENSA_6LayoutINSB_IJSE_SE_SE_EEENSB_IJNSC_ILi0EEES11_S11_EEEEENSB_IJNSA_10UnderscoreES14_S14_EEEEENS7_6detail27Sm100ImplicitGemmTileTraitsINSA_13SM90_TMA_LOADENSA_14ComposedLayoutINSA_7SwizzleILi2ELi4ELi3EEENSA_18smem_ptr_flag_bitsILi8EEENSZ_INSB_IJSH_NSC_ILi8EEEEEENSB_IJSE_SH_EEEEEEEvEENS18_INSA_30SM90_TMA_LOAD_IM2COL_MULTICASTES1J_vEEEENS_8epilogue10collective18CollectiveEpilogueINS1O_23Sm100TmaWarpSpecializedILi1ELi1ELi32ELb0ELb0EEEJSL_NSB_IJNSZ_ISH_SE_EES1T_EEESM_NSB_IJlNSB_IJSE_llEEES11_EEESM_S1W_NS1O_6fusion15FusionCallbacksIS1S_NS1X_17LinearCombinationISM_fSM_fLNS_15FloatRoundStyleE2EEESL_S1U_JEEENSA_5SM1004TMEM4LOAD26SM100_TMEM_LOAD_16dp32b32xES19_NS1A_IS1C_S1E_NSZ_INSB_IJS1F_SH_EEENSB_IJSH_SE_EEEEEEENSA_39AutoVectorizingCopyWithAssumedAlignmentILi128EEENSA_14SM90_TMA_STOREES2A_S2C_S2C_EEEvvEEEEvNT_6ParamsE --------------------------
	.section	.nv.constant0._ZN7cutlass13device_kernelINS_4conv6kernel13ConvUniversalINS1_16ConvProblemShapeILNS1_8OperatorE2ELi2EEENS1_10collective14CollectiveConvINS1_47MainloopSm100TmaUmmaWarpSpecializedImplicitGemmILS5_2ELi54ELi2ELi1ELi2EN4cute5tupleIJNSA_1CILi2EEENSC_ILi1EEESE_EEEEENSB_IJNSC_ILi64EEENSB_IJSH_EEENSB_IJNSC_ILi32EEEEEEEEENS_12float_e4m3_tESM_NSA_8TiledMMAINSA_8MMA_AtomIJNSA_10MMA_TraitsINSA_19SM100_MMA_F8F6F4_SSEJSM_SM_fSH_SH_NSA_17integral_constantINSA_4UMMA5MajorELST_1EEESU_NSR_INSS_7ScaleInELSV_0EEESW_EEEEEENSA_6LayoutINSB_IJSE_SE_SE_EEENSB_IJNSC_ILi0EEES11_S11_EEEEENSB_IJNSA_10UnderscoreES14_S14_EEEEENS7_6detail27Sm100ImplicitGemmTileTraitsINSA_13SM90_TMA_LOADENSA_14ComposedLayoutINSA_7SwizzleILi2ELi4ELi3EEENSA_18smem_ptr_flag_bitsILi8EEENSZ_INSB_IJSH_NSC_ILi8EEEEEENSB_IJSE_SH_EEEEEEEvEENS18_INSA_30SM90_TMA_LOAD_IM2COL_MULTICASTES1J_vEEEENS_8epilogue10collective18CollectiveEpilogueINS1O_23Sm100TmaWarpSpecializedILi1ELi1ELi32ELb0ELb0EEEJSL_NSB_IJNSZ_ISH_SE_EES1T_EEESM_NSB_IJlNSB_IJSE_llEEES11_EEESM_S1W_NS1O_6fusion15FusionCallbacksIS1S_NS1X_17LinearCombinationISM_fSM_fLNS_15FloatRoundStyleE2EEESL_S1U_JEEENSA_5SM1004TMEM4LOAD26SM100_TMEM_LOAD_16dp32b32xES19_NS1A_IS1C_S1E_NSZ_INSB_IJS1F_SH_EEENSB_IJSH_SE_EEEEEEENSA_39AutoVectorizingCopyWithAssumedAlignmentILi128EEENSA_14SM90_TMA_STOREES2A_S2C_S2C_EEEvvEEEEvNT_6ParamsE,"a",@progbits
	.sectionflags	@""
	.align	4
.nv.constant0._ZN7cutlass13device_kernelINS_4conv6kernel13ConvUniversalINS1_16ConvProblemShapeILNS1_8OperatorE2ELi2EEENS1_10collective14CollectiveConvINS1_47MainloopSm100TmaUmmaWarpSpecializedImplicitGemmILS5_2ELi54ELi2ELi1ELi2EN4cute5tupleIJNSA_1CILi2EEENSC_ILi1EEESE_EEEEENSB_IJNSC_ILi64EEENSB_IJSH_EEENSB_IJNSC_ILi32EEEEEEEEENS_12float_e4m3_tESM_NSA_8TiledMMAINSA_8MMA_AtomIJNSA_10MMA_TraitsINSA_19SM100_MMA_F8F6F4_SSEJSM_SM_fSH_SH_NSA_17integral_constantINSA_4UMMA5MajorELST_1EEESU_NSR_INSS_7ScaleInELSV_0EEESW_EEEEEENSA_6LayoutINSB_IJSE_SE_SE_EEENSB_IJNSC_ILi0EEES11_S11_EEEEENSB_IJNSA_10UnderscoreES14_S14_EEEEENS7_6detail27Sm100ImplicitGemmTileTraitsINSA_13SM90_TMA_LOADENSA_14ComposedLayoutINSA_7SwizzleILi2ELi4ELi3EEENSA_18smem_ptr_flag_bitsILi8EEENSZ_INSB_IJSH_NSC_ILi8EEEEEENSB_IJSE_SH_EEEEEEEvEENS18_INSA_30SM90_TMA_LOAD_IM2COL_MULTICASTES1J_vEEEENS_8epilogue10collective18CollectiveEpilogueINS1O_23Sm100TmaWarpSpecializedILi1ELi1ELi32ELb0ELb0EEEJSL_NSB_IJNSZ_ISH_SE_EES1T_EEESM_NSB_IJlNSB_IJSE_llEEES11_EEESM_S1W_NS1O_6fusion15FusionCallbacksIS1S_NS1X_17LinearCombinationISM_fSM_fLNS_15FloatRoundStyleE2EEESL_S1U_JEEENSA_5SM1004TMEM4LOAD26SM100_TMEM_LOAD_16dp32b32xES19_NS1A_IS1C_S1E_NSZ_INSB_IJS1F_SH_EEENSB_IJSH_SE_EEEEEEENSA_39AutoVectorizingCopyWithAssumedAlignmentILi128EEENSA_14SM90_TMA_STOREES2A_S2C_S2C_EEEvvEEEEvNT_6ParamsE:
	.zero		2944


//--------------------- SYMBOLS --------------------------

	.type		.nv.reservedSmem.offset0,@object
	.size		.nv.reservedSmem.offset0,0x4
	.type		.nv.reservedSmem.cap,@object
	.size		.nv.reservedSmem.cap,0x4
	.type		__assertfail,@function
